	.target	sm_90a

	.elftype	@"ET_EXEC"


//--------------------- .note.nv.tkinfo           --------------------------
	.section	.note.nv.tkinfo,"",@"SHT_NOTE"
	.sectionflags	@"SHF_NOTE_NV_TKINFO"
	.tkinfo
        /*0018*/ 	.word	0x00000002
        /*0030*/ 	.string	""
        /*0030*/ 	.string	"ptxas"
        /*0030*/ 	.string	"Cuda compilation tools, release 13.0, V13.0.88"
        /*0030*/ 	.string	"Build cuda_13.0.r13.0/compiler.36424714_0"
        /*0030*/ 	.string	"-arch sm_90a -m 64 "



//--------------------- .note.nv.cuinfo           --------------------------
	.section	.note.nv.cuinfo,"",@"SHT_NOTE"
	.sectionflags	@"SHF_NOTE_NV_CUINFO"
        /*0018*/ 	.short	0x0002
        /*001a*/ 	.short	0x005a
        /*001c*/ 	.short	0x0082
	.zero		2


//--------------------- .nv.info                  --------------------------
	.section	.nv.info,"",@"SHT_CUDA_INFO"
	.align	4


	//----- nvinfo : EIATTR_REGCOUNT
	.align		4
        /*0000*/ 	.byte	0x04, 0x2f
        /*0002*/ 	.short	(.L_15 - .L_14)
	.align		4
.L_14:
        /*0004*/ 	.word	index@(_ZN7cutlass13device_kernelINS_4gemm6kernel13GemmUniversalIN4cute5tupleIJiiiiEEENS1_10collective13CollectiveMmaINS1_34MainloopSm90TmaGmmaWarpSpecializedILi7ENS5_IJNS4_1CILi1EEENSA_ILi4EEESB_EEENS1_35KernelTmaWarpSpecializedCooperativeEEENS5_IJNSA_ILi128EEESG_NSA_ILi32EEEEEENS_10tfloat32_tENS5_IJlSB_lEEESJ_SK_NS4_8TiledMMAINS4_8MMA_AtomIJNS4_4SM904GMMA30MMA_64x128x8_F32TF32TF32_SS_TNILNSO_7ScaleInE1ELSQ_1EEEEEENS4_6LayoutINS5_IJNSA_ILi2EEESB_SB_EEENS5_IJSB_NSA_ILi0EEESW_EEEEENS5_IJNS4_10UnderscoreESZ_SZ_EEEEENS4_23SM90_TMA_LOAD_MULTICASTENS4_14ComposedLayoutINS4_7SwizzleILi3ELi4ELi3EEENS4_18smem_ptr_flag_bitsILi32EEENST_INS5_IJNSA_ILi8EEESH_EEENS5_IJSH_SB_EEEEEEEvNS4_8identityENS4_13SM90_TMA_LOADES1C_vS1D_EENS_8epilogue10collective6detail29Sm90TmaWarpSpecializedAdapterINS1H_15DefaultEpilogueISJ_SK_SK_NS1G_6thread17LinearCombinationISJ_Li1EffLNS1L_9ScaleType4KindE0ELNS_15FloatRoundStyleE2ESJ_EENS1_15EpilogueDefaultEEEEEvvEEEEvNT_6ParamsE)
        /*0008*/ 	.word	0x000000a8


	//----- nvinfo : EIATTR_FRAME_SIZE
	.align		4
.L_15:
        /*000c*/ 	.byte	0x04, 0x11
        /*000e*/ 	.short	(.L_17 - .L_16)
	.align		4
.L_16:
        /*0010*/ 	.word	index@(_ZN7cutlass13device_kernelINS_4gemm6kernel13GemmUniversalIN4cute5tupleIJiiiiEEENS1_10collective13CollectiveMmaINS1_34MainloopSm90TmaGmmaWarpSpecializedILi7ENS5_IJNS4_1CILi1EEENSA_ILi4EEESB_EEENS1_35KernelTmaWarpSpecializedCooperativeEEENS5_IJNSA_ILi128EEESG_NSA_ILi32EEEEEENS_10tfloat32_tENS5_IJlSB_lEEESJ_SK_NS4_8TiledMMAINS4_8MMA_AtomIJNS4_4SM904GMMA30MMA_64x128x8_F32TF32TF32_SS_TNILNSO_7ScaleInE1ELSQ_1EEEEEENS4_6LayoutINS5_IJNSA_ILi2EEESB_SB_EEENS5_IJSB_NSA_ILi0EEESW_EEEEENS5_IJNS4_10UnderscoreESZ_SZ_EEEEENS4_23SM90_TMA_LOAD_MULTICASTENS4_14ComposedLayoutINS4_7SwizzleILi3ELi4ELi3EEENS4_18smem_ptr_flag_bitsILi32EEENST_INS5_IJNSA_ILi8EEESH_EEENS5_IJSH_SB_EEEEEEEvNS4_8identityENS4_13SM90_TMA_LOADES1C_vS1D_EENS_8epilogue10collective6detail29Sm90TmaWarpSpecializedAdapterINS1H_15DefaultEpilogueISJ_SK_SK_NS1G_6thread17LinearCombinationISJ_Li1EffLNS1L_9ScaleType4KindE0ELNS_15FloatRoundStyleE2ESJ_EENS1_15EpilogueDefaultEEEEEvvEEEEvNT_6ParamsE)
        /*0014*/ 	.word	0x00000000


	//----- nvinfo : EIATTR_MIN_STACK_SIZE
	.align		4
.L_17:
        /*0018*/ 	.byte	0x04, 0x12
        /*001a*/ 	.short	(.L_19 - .L_18)
	.align		4
.L_18:
        /*001c*/ 	.word	index@(_ZN7cutlass13device_kernelINS_4gemm6kernel13GemmUniversalIN4cute5tupleIJiiiiEEENS1_10collective13CollectiveMmaINS1_34MainloopSm90TmaGmmaWarpSpecializedILi7ENS5_IJNS4_1CILi1EEENSA_ILi4EEESB_EEENS1_35KernelTmaWarpSpecializedCooperativeEEENS5_IJNSA_ILi128EEESG_NSA_ILi32EEEEEENS_10tfloat32_tENS5_IJlSB_lEEESJ_SK_NS4_8TiledMMAINS4_8MMA_AtomIJNS4_4SM904GMMA30MMA_64x128x8_F32TF32TF32_SS_TNILNSO_7ScaleInE1ELSQ_1EEEEEENS4_6LayoutINS5_IJNSA_ILi2EEESB_SB_EEENS5_IJSB_NSA_ILi0EEESW_EEEEENS5_IJNS4_10UnderscoreESZ_SZ_EEEEENS4_23SM90_TMA_LOAD_MULTICASTENS4_14ComposedLayoutINS4_7SwizzleILi3ELi4ELi3EEENS4_18smem_ptr_flag_bitsILi32EEENST_INS5_IJNSA_ILi8EEESH_EEENS5_IJSH_SB_EEEEEEEvNS4_8identityENS4_13SM90_TMA_LOADES1C_vS1D_EENS_8epilogue10collective6detail29Sm90TmaWarpSpecializedAdapterINS1H_15DefaultEpilogueISJ_SK_SK_NS1G_6thread17LinearCombinationISJ_Li1EffLNS1L_9ScaleType4KindE0ELNS_15FloatRoundStyleE2ESJ_EENS1_15EpilogueDefaultEEEEEvvEEEEvNT_6ParamsE)
        /*0020*/ 	.word	0x00000000
.L_19:


//--------------------- .nv.compat                --------------------------
	.section	.nv.compat,"",@"SHT_CUDA_COMPAT_INFO"
	.align	4
        /*0000*/ 	.byte	0x02, 0x09, 0x01, 0x00, 0x02, 0x02, 0x04, 0x00, 0x02, 0x05, 0x05, 0x00, 0x03, 0x07, 0x01, 0x01
        /*0010*/ 	.byte	0x02, 0x03, 0x01, 0x00, 0x02, 0x06, 0x01, 0x00, 0x04, 0x0b, 0x08, 0x00, 0x00, 0x00, 0x00, 0x00
        /*0020*/ 	.byte	0x00, 0x00, 0x00, 0x00


//--------------------- .nv.info._ZN7cutlass13device_kernelINS_4gemm6kernel13GemmUniversalIN4cute5tupleIJiiiiEEENS1_10collective13CollectiveMmaINS1_34MainloopSm90TmaGmmaWarpSpecializedILi7ENS5_IJNS4_1CILi1EEENSA_ILi4EEESB_EEENS1_35KernelTmaWarpSpecializedCooperativeEEENS5_IJNSA_ILi128EEESG_NSA_ILi32EEEEEENS_10tfloat32_tENS5_IJlSB_lEEESJ_SK_NS4_8TiledMMAINS4_8MMA_AtomIJNS4_4SM904GMMA30MMA_64x128x8_F32TF32TF32_SS_TNILNSO_7ScaleInE1ELSQ_1EEEEEENS4_6LayoutINS5_IJNSA_ILi2EEESB_SB_EEENS5_IJSB_NSA_ILi0EEESW_EEEEENS5_IJNS4_10UnderscoreESZ_SZ_EEEEENS4_23SM90_TMA_LOAD_MULTICASTENS4_14ComposedLayoutINS4_7SwizzleILi3ELi4ELi3EEENS4_18smem_ptr_flag_bitsILi32EEENST_INS5_IJNSA_ILi8EEESH_EEENS5_IJSH_SB_EEEEEEEvNS4_8identityENS4_13SM90_TMA_LOADES1C_vS1D_EENS_8epilogue10collective6detail29Sm90TmaWarpSpecializedAdapterINS1H_15DefaultEpilogueISJ_SK_SK_NS1G_6thread17LinearCombinationISJ_Li1EffLNS1L_9ScaleType4KindE0ELNS_15FloatRoundStyleE2ESJ_EENS1_15EpilogueDefaultEEEEEvvEEEEvNT_6ParamsE --------------------------
	.section	.nv.info._ZN7cutlass13device_kernelINS_4gemm6kernel13GemmUniversalIN4cute5tupleIJiiiiEEENS1_10collective13CollectiveMmaINS1_34MainloopSm90TmaGmmaWarpSpecializedILi7ENS5_IJNS4_1CILi1EEENSA_ILi4EEESB_EEENS1_35KernelTmaWarpSpecializedCooperativeEEENS5_IJNSA_ILi128EEESG_NSA_ILi32EEEEEENS_10tfloat32_tENS5_IJlSB_lEEESJ_SK_NS4_8TiledMMAINS4_8MMA_AtomIJNS4_4SM904GMMA30MMA_64x128x8_F32TF32TF32_SS_TNILNSO_7ScaleInE1ELSQ_1EEEEEENS4_6LayoutINS5_IJNSA_ILi2EEESB_SB_EEENS5_IJSB_NSA_ILi0EEESW_EEEEENS5_IJNS4_10UnderscoreESZ_SZ_EEEEENS4_23SM90_TMA_LOAD_MULTICASTENS4_14ComposedLayoutINS4_7SwizzleILi3ELi4ELi3EEENS4_18smem_ptr_flag_bitsILi32EEENST_INS5_IJNSA_ILi8EEESH_EEENS5_IJSH_SB_EEEEEEEvNS4_8identityENS4_13SM90_TMA_LOADES1C_vS1D_EENS_8epilogue10collective6detail29Sm90TmaWarpSpecializedAdapterINS1H_15DefaultEpilogueISJ_SK_SK_NS1G_6thread17LinearCombinationISJ_Li1EffLNS1L_9ScaleType4KindE0ELNS_15FloatRoundStyleE2ESJ_EENS1_15EpilogueDefaultEEEEEvvEEEEvNT_6ParamsE,"",@"SHT_CUDA_INFO"
	.sectionflags	@""
	.align	4


	//----- nvinfo : EIATTR_CUDA_API_VERSION
	.align		4
        /*0000*/ 	.byte	0x04, 0x37
        /*0002*/ 	.short	(.L_21 - .L_20)
.L_20:
        /*0004*/ 	.word	0x00000082


	//----- nvinfo : EIATTR_KPARAM_INFO
	.align		4
.L_21:
        /*0008*/ 	.byte	0x04, 0x17
        /*000a*/ 	.short	(.L_23 - .L_22)
.L_22:
        /*000c*/ 	.word	0x00000000
        /*0010*/ 	.short	0x0000
        /*0012*/ 	.short	0x0070
        /*0014*/ 	.byte	0x00, 0xf0, 0x01, 0x10


	//----- nvinfo : EIATTR_SPARSE_MMA_MASK
	.align		4
.L_23:
        /*0018*/ 	.byte	0x03, 0x50
        /*001a*/ 	.short	0x0000


	//----- nvinfo : EIATTR_MAXREG_COUNT
	.align		4
        /*001c*/ 	.byte	0x03, 0x1b
        /*001e*/ 	.short	0x00a8


	//----- nvinfo : EIATTR_NUM_BARRIERS
	.align		4
        /*0020*/ 	.byte	0x02, 0x4c
        /*0022*/ 	.byte	0x01
	.zero		1


	//----- nvinfo : EIATTR_EXTERNS
	.align		4
        /*0024*/ 	.byte	0x04, 0x0f
        /*0026*/ 	.short	(.L_25 - .L_24)


	//   ....[0]....
	.align		4
.L_24:
        /*0028*/ 	.word	index@(__assertfail)


	//----- nvinfo : EIATTR_MERCURY_ISA_VERSION
	.align		4
.L_25:
        /*002c*/ 	.byte	0x03, 0x5f
        /*002e*/ 	.short	0x0101


	//----- nvinfo : EIATTR_INT_WARP_WIDE_INSTR_OFFSETS
	.align		4
        /*0030*/ 	.byte	0x04, 0x31
        /*0032*/ 	.short	(.L_27 - .L_26)


	//   ....[0]....
.L_26:
        /*0034*/ 	.word	0x00000490


	//   ....[1]....
        /*0038*/ 	.word	0x000004b0


	//   ....[2]....
        /*003c*/ 	.word	0x00000680


	//----- nvinfo : EIATTR_COOP_GROUP_MASK_REGIDS
	.align		4
.L_27:
        /*0040*/ 	.byte	0x04, 0x29
        /*0042*/ 	.short	(.L_29 - .L_28)


	//   ....[0]....
.L_28:
        /*0044*/ 	.word	0xffffffff


	//   ....[1]....
        /*0048*/ 	.word	0xffffffff


	//   ....[2]....
        /*004c*/ 	.word	0xffffffff


	//   ....[3]....
        /*0050*/ 	.word	0xffffffff


	//   ....[4]....
        /*0054*/ 	.word	0xffffffff


	//   ....[5]....
        /*0058*/ 	.word	0xffffffff


	//----- nvinfo : EIATTR_COOP_GROUP_INSTR_OFFSETS
	.align		4
.L_29:
        /*005c*/ 	.byte	0x04, 0x28
        /*005e*/ 	.short	(.L_31 - .L_30)


	//   ....[0]....
.L_30:
        /*0060*/ 	.word	0x00000060


	//   ....[1]....
        /*0064*/ 	.word	0x00000070


	//   ....[2]....
        /*0068*/ 	.word	0x00000130


	//   ....[3]....
        /*006c*/ 	.word	0x00000330


	//   ....[4]....
        /*0070*/ 	.word	0x000007f0


	//   ....[5]....
        /*0074*/ 	.word	0x00001470


	//----- nvinfo : EIATTR_REG_RECONFIG
	.align		4
.L_31:
        /*0078*/ 	.byte	0x01, 0x54
	.zero		2


	//----- nvinfo : EIATTR_SYSCALL_OFFSETS
	.align		4
        /*007c*/ 	.byte	0x04, 0x46
        /*007e*/ 	.short	(.L_33 - .L_32)


	//   ....[0]....
.L_32:
        /*0080*/ 	.word	0x00001660


	//----- nvinfo : EIATTR_MBARRIER_INSTR_OFFSETS
	.align		4
.L_33:
        /*0084*/ 	.byte	0x04, 0x39
        /*0086*/ 	.short	(.L_35 - .L_34)


	//   ....[0]....
.L_34:
        /*0088*/ 	.word	0x00000230
        /*008c*/ 	.word	0x000000ff
        /*0090*/ 	.word	0x00000000
        /*0094*/ 	.short	0x0100
        /*0096*/ 	.byte	0x08
	.zero		1


	//   ....[1]....
        /*0098*/ 	.word	0x00000240
        /*009c*/ 	.word	0x000000ff
        /*00a0*/ 	.word	0x00000038
        /*00a4*/ 	.short	0x0100
        /*00a6*/ 	.byte	0x08
	.zero		1


	//   ....[2]....
        /*00a8*/ 	.word	0x00000250
        /*00ac*/ 	.word	0x000000ff
        /*00b0*/ 	.word	0x00000008
        /*00b4*/ 	.short	0x0100
        /*00b6*/ 	.byte	0x08
	.zero		1


	//   ....[3]....
        /*00b8*/ 	.word	0x00000260
        /*00bc*/ 	.word	0x000000ff
        /*00c0*/ 	.word	0x00000040
        /*00c4*/ 	.short	0x0100
        /*00c6*/ 	.byte	0x08
	.zero		1


	//   ....[4]....
        /*00c8*/ 	.word	0x00000270
        /*00cc*/ 	.word	0x000000ff
        /*00d0*/ 	.word	0x00000010
        /*00d4*/ 	.short	0x0100
        /*00d6*/ 	.byte	0x08
	.zero		1


	//   ....[5]....
        /*00d8*/ 	.word	0x00000280
        /*00dc*/ 	.word	0x000000ff
        /*00e0*/ 	.word	0x00000048
        /*00e4*/ 	.short	0x0100
        /*00e6*/ 	.byte	0x08
	.zero		1


	//   ....[6]....
        /*00e8*/ 	.word	0x00000290
        /*00ec*/ 	.word	0x000000ff
        /*00f0*/ 	.word	0x00000018
        /*00f4*/ 	.short	0x0100
        /*00f6*/ 	.byte	0x08
	.zero		1


	//   ....[7]....
        /*00f8*/ 	.word	0x000002a0
        /*00fc*/ 	.word	0x000000ff
        /*0100*/ 	.word	0x00000050
        /*0104*/ 	.short	0x0100
        /*0106*/ 	.byte	0x08
	.zero		1


	//   ....[8]....
        /*0108*/ 	.word	0x000002b0
        /*010c*/ 	.word	0x000000ff
        /*0110*/ 	.word	0x00000020
        /*0114*/ 	.short	0x0100
        /*0116*/ 	.byte	0x08
	.zero		1


	//   ....[9]....
        /*0118*/ 	.word	0x000002c0
        /*011c*/ 	.word	0x000000ff
        /*0120*/ 	.word	0x00000058
        /*0124*/ 	.short	0x0100
        /*0126*/ 	.byte	0x08
	.zero		1


	//   ....[10]....
        /*0128*/ 	.word	0x000002d0
        /*012c*/ 	.word	0x000000ff
        /*0130*/ 	.word	0x00000028
        /*0134*/ 	.short	0x0100
        /*0136*/ 	.byte	0x08
	.zero		1


	//   ....[11]....
        /*0138*/ 	.word	0x000002e0
        /*013c*/ 	.word	0x000000ff
        /*0140*/ 	.word	0x00000060
        /*0144*/ 	.short	0x0100
        /*0146*/ 	.byte	0x08
	.zero		1


	//   ....[12]....
        /*0148*/ 	.word	0x000002f0
        /*014c*/ 	.word	0x000000ff
        /*0150*/ 	.word	0x00000030
        /*0154*/ 	.short	0x0100
        /*0156*/ 	.byte	0x08
	.zero		1


	//   ....[13]....
        /*0158*/ 	.word	0x00000300
        /*015c*/ 	.word	0x000000ff
        /*0160*/ 	.word	0x00000068
        /*0164*/ 	.short	0x0100
        /*0166*/ 	.byte	0x08
	.zero		1


	//   ....[14]....
        /*0168*/ 	.word	0x00000720
        /*016c*/ 	.word	0x000000ff
        /*0170*/ 	.word	0x00000080
        /*0174*/ 	.short	0x0100
        /*0176*/ 	.byte	0x06
	.zero		1


	//   ....[15]....
        /*0178*/ 	.word	0x000007a0
        /*017c*/ 	.word	0x000000ff
        /*0180*/ 	.word	0x00000088
        /*0184*/ 	.short	0x0100
        /*0186*/ 	.byte	0x06
	.zero		1


	//   ....[16]....
        /*0188*/ 	.word	0x00001720
        /*018c*/ 	.word	0x00000003
        /*0190*/ 	.word	0x00000000
        /*0194*/ 	.short	0x010a
        /*0196*/ 	.byte	0x3f
	.zero		1


	//   ....[17]....
        /*0198*/ 	.word	0x00001780
        /*019c*/ 	.word	0x00000003
        /*01a0*/ 	.word	0x00000000
        /*01a4*/ 	.short	0x010a
        /*01a6*/ 	.byte	0x3f
	.zero		1


	//   ....[18]....
        /*01a8*/ 	.word	0x00001b00
        /*01ac*/ 	.word	0x00000005
        /*01b0*/ 	.word	0x00000000
        /*01b4*/ 	.short	0x010a
        /*01b6*/ 	.byte	0x3f
	.zero		1


	//   ....[19]....
        /*01b8*/ 	.word	0x00001b40
        /*01bc*/ 	.word	0x00000005
        /*01c0*/ 	.word	0x00000000
        /*01c4*/ 	.short	0x010a
        /*01c6*/ 	.byte	0x3f
	.zero		1


	//   ....[20]....
        /*01c8*/ 	.word	0x00001da0
        /*01cc*/ 	.word	0x00000004
        /*01d0*/ 	.word	0x00000000
        /*01d4*/ 	.short	0x0101
        /*01d6*/ 	.byte	0x3f
	.zero		1


	//   ....[21]....
        /*01d8*/ 	.word	0x00001fc0
        /*01dc*/ 	.word	0x00000000
        /*01e0*/ 	.word	0x00000000
        /*01e4*/ 	.short	0x0101
        /*01e6*/ 	.byte	0x3f
	.zero		1


	//   ....[22]....
        /*01e8*/ 	.word	0x00007090
        /*01ec*/ 	.word	0x00000017
        /*01f0*/ 	.word	0x00000038
        /*01f4*/ 	.short	0x010a
        /*01f6*/ 	.byte	0x3f
	.zero		1


	//   ....[23]....
        /*01f8*/ 	.word	0x00007490
        /*01fc*/ 	.word	0x00000006
        /*0200*/ 	.word	0x00000088
        /*0204*/ 	.short	0x0101
        /*0206*/ 	.byte	0x3f
	.zero		1


	//   ....[24]....
        /*0208*/ 	.word	0x00007b80
        /*020c*/ 	.word	0x00000007
        /*0210*/ 	.word	0x00000000
        /*0214*/ 	.short	0x010a
        /*0216*/ 	.byte	0x3f
	.zero		1


	//   ....[25]....
        /*0218*/ 	.word	0x00007c00
        /*021c*/ 	.word	0x00000006
        /*0220*/ 	.word	0x00000000
        /*0224*/ 	.short	0x010a
        /*0226*/ 	.byte	0x3f
	.zero		1


	//   ....[26]....
        /*0228*/ 	.word	0x00007c90
        /*022c*/ 	.word	0x00000007
        /*0230*/ 	.word	0x00000000
        /*0234*/ 	.short	0x010a
        /*0236*/ 	.byte	0x3f
	.zero		1


	//   ....[27]....
        /*0238*/ 	.word	0x00007d20
        /*023c*/ 	.word	0x00000006
        /*0240*/ 	.word	0x00000000
        /*0244*/ 	.short	0x010a
        /*0246*/ 	.byte	0x3f
	.zero		1


	//   ....[28]....
        /*0248*/ 	.word	0x00007db0
        /*024c*/ 	.word	0x00000007
        /*0250*/ 	.word	0x00000000
        /*0254*/ 	.short	0x010a
        /*0256*/ 	.byte	0x3f
	.zero		1


	//   ....[29]....
        /*0258*/ 	.word	0x00007e40
        /*025c*/ 	.word	0x00000006
        /*0260*/ 	.word	0x00000000
        /*0264*/ 	.short	0x010a
        /*0266*/ 	.byte	0x3f
	.zero		1


	//   ....[30]....
        /*0268*/ 	.word	0x00007ed0
        /*026c*/ 	.word	0x00000005
        /*0270*/ 	.word	0x00000000
        /*0274*/ 	.short	0x010a
        /*0276*/ 	.byte	0x3f
	.zero		1


	//   ....[31]....
        /*0278*/ 	.word	0x00007f30
        /*027c*/ 	.word	0x00000003
        /*0280*/ 	.word	0x00000000
        /*0284*/ 	.short	0x010a
        /*0286*/ 	.byte	0x3f
	.zero		1


	//   ....[32]....
        /*0288*/ 	.word	0x00007f80
        /*028c*/ 	.word	0x00000005
        /*0290*/ 	.word	0x00000000
        /*0294*/ 	.short	0x010a
        /*0296*/ 	.byte	0x3f
	.zero		1


	//   ....[33]....
        /*0298*/ 	.word	0x00008050
        /*029c*/ 	.word	0x00000017
        /*02a0*/ 	.word	0x00000038
        /*02a4*/ 	.short	0x010a
        /*02a6*/ 	.byte	0x3f
	.zero		1


	//   ....[34]....
        /*02a8*/ 	.word	0x00008120
        /*02ac*/ 	.word	0x00000007
        /*02b0*/ 	.word	0x00000000
        /*02b4*/ 	.short	0x010a
        /*02b6*/ 	.byte	0x3f
	.zero		1


	//   ....[35]....
        /*02b8*/ 	.word	0x00008170
        /*02bc*/ 	.word	0x00000006
        /*02c0*/ 	.word	0x00000000
        /*02c4*/ 	.short	0x010a
        /*02c6*/ 	.byte	0x3f
	.zero		1


	//   ....[36]....
        /*02c8*/ 	.word	0x000081c0
        /*02cc*/ 	.word	0x00000007
        /*02d0*/ 	.word	0x00000000
        /*02d4*/ 	.short	0x010a
        /*02d6*/ 	.byte	0x3f
	.zero		1


	//   ....[37]....
        /*02d8*/ 	.word	0x00008210
        /*02dc*/ 	.word	0x00000006
        /*02e0*/ 	.word	0x00000000
        /*02e4*/ 	.short	0x010a
        /*02e6*/ 	.byte	0x3f
	.zero		1


	//   ....[38]....
        /*02e8*/ 	.word	0x00008260
        /*02ec*/ 	.word	0x00000007
        /*02f0*/ 	.word	0x00000000
        /*02f4*/ 	.short	0x010a
        /*02f6*/ 	.byte	0x3f
	.zero		1


	//   ....[39]....
        /*02f8*/ 	.word	0x000082b0
        /*02fc*/ 	.word	0x00000006
        /*0300*/ 	.word	0x00000000
        /*0304*/ 	.short	0x010a
        /*0306*/ 	.byte	0x3f
	.zero		1


	//----- nvinfo : EIATTR_NUM_MBARRIERS
	.align		4
.L_35:
        /*0308*/ 	.byte	0x03, 0x38
        /*030a*/ 	.short	0x0010


	//----- nvinfo : EIATTR_EXIT_INSTR_OFFSETS
	.align		4
        /*030c*/ 	.byte	0x04, 0x1c
        /*030e*/ 	.short	(.L_37 - .L_36)


	//   ....[0]....
.L_36:
        /*0310*/ 	.word	0x000009c0


	//   ....[1]....
        /*0314*/ 	.word	0x000011d0


	//   ....[2]....
        /*0318*/ 	.word	0x00006820


	//   ....[3]....
        /*031c*/ 	.word	0x00006d80


	//   ....[4]....
        /*0320*/ 	.word	0x00007f20


	//----- nvinfo : EIATTR_MAX_THREADS
	.align		4
.L_37:
        /*0324*/ 	.byte	0x04, 0x05
        /*0326*/ 	.short	(.L_39 - .L_38)
.L_38:
        /*0328*/ 	.word	0x00000180
        /*032c*/ 	.word	0x00000001
        /*0330*/ 	.word	0x00000001


	//----- nvinfo : EIATTR_CRS_STACK_SIZE
	.align		4
.L_39:
        /*0334*/ 	.byte	0x04, 0x1e
        /*0336*/ 	.short	(.L_41 - .L_40)
.L_40:
        /*0338*/ 	.word	0x00000000


	//----- nvinfo : EIATTR_CBANK_PARAM_SIZE
	.align		4
.L_41:
        /*033c*/ 	.byte	0x03, 0x19
        /*033e*/ 	.short	0x0470


	//----- nvinfo : EIATTR_PARAM_CBANK
	.align		4
        /*0340*/ 	.byte	0x04, 0x0a
        /*0342*/ 	.short	(.L_43 - .L_42)
	.align		4
.L_42:
        /*0344*/ 	.word	index@(.nv.constant0._ZN7cutlass13device_kernelINS_4gemm6kernel13GemmUniversalIN4cute5tupleIJiiiiEEENS1_10collective13CollectiveMmaINS1_34MainloopSm90TmaGmmaWarpSpecializedILi7ENS5_IJNS4_1CILi1EEENSA_ILi4EEESB_EEENS1_35KernelTmaWarpSpecializedCooperativeEEENS5_IJNSA_ILi128EEESG_NSA_ILi32EEEEEENS_10tfloat32_tENS5_IJlSB_lEEESJ_SK_NS4_8TiledMMAINS4_8MMA_AtomIJNS4_4SM904GMMA30MMA_64x128x8_F32TF32TF32_SS_TNILNSO_7ScaleInE1ELSQ_1EEEEEENS4_6LayoutINS5_IJNSA_ILi2EEESB_SB_EEENS5_IJSB_NSA_ILi0EEESW_EEEEENS5_IJNS4_10UnderscoreESZ_SZ_EEEEENS4_23SM90_TMA_LOAD_MULTICASTENS4_14ComposedLayoutINS4_7SwizzleILi3ELi4ELi3EEENS4_18smem_ptr_flag_bitsILi32EEENST_INS5_IJNSA_ILi8EEESH_EEENS5_IJSH_SB_EEEEEEEvNS4_8identityENS4_13SM90_TMA_LOADES1C_vS1D_EENS_8epilogue10collective6detail29Sm90TmaWarpSpecializedAdapterINS1H_15DefaultEpilogueISJ_SK_SK_NS1G_6thread17LinearCombinationISJ_Li1EffLNS1L_9ScaleType4KindE0ELNS_15FloatRoundStyleE2ESJ_EENS1_15EpilogueDefaultEEEEEvvEEEEvNT_6ParamsE)
        /*0348*/ 	.short	0x0210
        /*034a*/ 	.short	0x0470


	//----- nvinfo : EIATTR_SW_WAR
	.align		4
.L_43:
        /*034c*/ 	.byte	0x04, 0x36
        /*034e*/ 	.short	(.L_45 - .L_44)
.L_44:
        /*0350*/ 	.word	0x00000008
.L_45:


//--------------------- .nv.callgraph             --------------------------
	.section	.nv.callgraph,"",@"SHT_CUDA_CALLGRAPH"
	.align	4
	.sectionentsize	8
	.align		4
        /*0000*/ 	.word	0x00000000
	.align		4
        /*0004*/ 	.word	0xffffffff
	.align		4
        /*0008*/ 	.word	index@(_ZN7cutlass13device_kernelINS_4gemm6kernel13GemmUniversalIN4cute5tupleIJiiiiEEENS1_10collective13CollectiveMmaINS1_34MainloopSm90TmaGmmaWarpSpecializedILi7ENS5_IJNS4_1CILi1EEENSA_ILi4EEESB_EEENS1_35KernelTmaWarpSpecializedCooperativeEEENS5_IJNSA_ILi128EEESG_NSA_ILi32EEEEEENS_10tfloat32_tENS5_IJlSB_lEEESJ_SK_NS4_8TiledMMAINS4_8MMA_AtomIJNS4_4SM904GMMA30MMA_64x128x8_F32TF32TF32_SS_TNILNSO_7ScaleInE1ELSQ_1EEEEEENS4_6LayoutINS5_IJNSA_ILi2EEESB_SB_EEENS5_IJSB_NSA_ILi0EEESW_EEEEENS5_IJNS4_10UnderscoreESZ_SZ_EEEEENS4_23SM90_TMA_LOAD_MULTICASTENS4_14ComposedLayoutINS4_7SwizzleILi3ELi4ELi3EEENS4_18smem_ptr_flag_bitsILi32EEENST_INS5_IJNSA_ILi8EEESH_EEENS5_IJSH_SB_EEEEEEEvNS4_8identityENS4_13SM90_TMA_LOADES1C_vS1D_EENS_8epilogue10collective6detail29Sm90TmaWarpSpecializedAdapterINS1H_15DefaultEpilogueISJ_SK_SK_NS1G_6thread17LinearCombinationISJ_Li1EffLNS1L_9ScaleType4KindE0ELNS_15FloatRoundStyleE2ESJ_EENS1_15EpilogueDefaultEEEEEvvEEEEvNT_6ParamsE)
	.align		4
        /*000c*/ 	.word	index@(__assertfail)
	.align		4
        /*0010*/ 	.word	0x00000000
	.align		4
        /*0014*/ 	.word	0xfffffffe
	.align		4
        /*0018*/ 	.word	0x00000000
	.align		4
        /*001c*/ 	.word	0xfffffffd
	.align		4
        /*0020*/ 	.word	0x00000000
	.align		4
        /*0024*/ 	.word	0xfffffffc


//--------------------- .nv.constant4             --------------------------
	.section	.nv.constant4,"a",@progbits
	.align	8
	.align		8
.nv.constant4:
        /*0000*/ 	.dword	__assertfail
	.align		8
        /*0008*/ 	.dword	__unnamed_1
	.align		8
        /*0010*/ 	.dword	_ZN40_INTERNAL_055ef217_4_k_cu_63955866_332984cuda3std3__45__cpo5beginE
	.align		8
        /*0018*/ 	.dword	_ZN40_INTERNAL_055ef217_4_k_cu_63955866_332984cuda3std3__45__cpo3endE
	.align		8
        /*0020*/ 	.dword	_ZN40_INTERNAL_055ef217_4_k_cu_63955866_332984cuda3std3__45__cpo6cbeginE
	.align		8
        /*0028*/ 	.dword	_ZN40_INTERNAL_055ef217_4_k_cu_63955866_332984cuda3std3__45__cpo4cendE
	.align		8
        /*0030*/ 	.dword	_ZN40_INTERNAL_055ef217_4_k_cu_63955866_332984cuda3std3__442_GLOBAL__N__055ef217_4_k_cu_63955866_332986ignoreE
	.align		8
        /*0038*/ 	.dword	_ZN40_INTERNAL_055ef217_4_k_cu_63955866_332984cuda3std3__419piecewise_constructE
	.align		8
        /*0040*/ 	.dword	_ZN40_INTERNAL_055ef217_4_k_cu_63955866_332984cuda3std3__48in_placeE
	.align		8
        /*0048*/ 	.dword	_ZN40_INTERNAL_055ef217_4_k_cu_63955866_332984cuda3std6ranges3__45__cpo4swapE
	.align		8
        /*0050*/ 	.dword	_ZN40_INTERNAL_055ef217_4_k_cu_63955866_332984cuda3std6ranges3__45__cpo9iter_moveE
	.align		8
        /*0058*/ 	.dword	_ZN40_INTERNAL_055ef217_4_k_cu_63955866_332984cute7productE
	.align		8
        /*0060*/ 	.dword	_ZN40_INTERNAL_055ef217_4_k_cu_63955866_332984cute1_E
	.align		8
        /*0068*/ 	.dword	$str$22
	.align		8
        /*0070*/ 	.dword	$str$23


//--------------------- .text._ZN7cutlass13device_kernelINS_4gemm6kernel13GemmUniversalIN4cute5tupleIJiiiiEEENS1_10collective13CollectiveMmaINS1_34MainloopSm90TmaGmmaWarpSpecializedILi7ENS5_IJNS4_1CILi1EEENSA_ILi4EEESB_EEENS1_35KernelTmaWarpSpecializedCooperativeEEENS5_IJNSA_ILi128EEESG_NSA_ILi32EEEEEENS_10tfloat32_tENS5_IJlSB_lEEESJ_SK_NS4_8TiledMMAINS4_8MMA_AtomIJNS4_4SM904GMMA30MMA_64x128x8_F32TF32TF32_SS_TNILNSO_7ScaleInE1ELSQ_1EEEEEENS4_6LayoutINS5_IJNSA_ILi2EEESB_SB_EEENS5_IJSB_NSA_ILi0EEESW_EEEEENS5_IJNS4_10UnderscoreESZ_SZ_EEEEENS4_23SM90_TMA_LOAD_MULTICASTENS4_14ComposedLayoutINS4_7SwizzleILi3ELi4ELi3EEENS4_18smem_ptr_flag_bitsILi32EEENST_INS5_IJNSA_ILi8EEESH_EEENS5_IJSH_SB_EEEEEEEvNS4_8identityENS4_13SM90_TMA_LOADES1C_vS1D_EENS_8epilogue10collective6detail29Sm90TmaWarpSpecializedAdapterINS1H_15DefaultEpilogueISJ_SK_SK_NS1G_6thread17LinearCombinationISJ_Li1EffLNS1L_9ScaleType4KindE0ELNS_15FloatRoundStyleE2ESJ_EENS1_15EpilogueDefaultEEEEEvvEEEEvNT_6ParamsE --------------------------
	.section	.text._ZN7cutlass13device_kernelINS_4gemm6kernel13GemmUniversalIN4cute5tupleIJiiiiEEENS1_10collective13CollectiveMmaINS1_34MainloopSm90TmaGmmaWarpSpecializedILi7ENS5_IJNS4_1CILi1EEENSA_ILi4EEESB_EEENS1_35KernelTmaWarpSpecializedCooperativeEEENS5_IJNSA_ILi128EEESG_NSA_ILi32EEEEEENS_10tfloat32_tENS5_IJlSB_lEEESJ_SK_NS4_8TiledMMAINS4_8MMA_AtomIJNS4_4SM904GMMA30MMA_64x128x8_F32TF32TF32_SS_TNILNSO_7ScaleInE1ELSQ_1EEEEEENS4_6LayoutINS5_IJNSA_ILi2EEESB_SB_EEENS5_IJSB_NSA_ILi0EEESW_EEEEENS5_IJNS4_10UnderscoreESZ_SZ_EEEEENS4_23SM90_TMA_LOAD_MULTICASTENS4_14ComposedLayoutINS4_7SwizzleILi3ELi4ELi3EEENS4_18smem_ptr_flag_bitsILi32EEENST_INS5_IJNSA_ILi8EEESH_EEENS5_IJSH_SB_EEEEEEEvNS4_8identityENS4_13SM90_TMA_LOADES1C_vS1D_EENS_8epilogue10collective6detail29Sm90TmaWarpSpecializedAdapterINS1H_15DefaultEpilogueISJ_SK_SK_NS1G_6thread17LinearCombinationISJ_Li1EffLNS1L_9ScaleType4KindE0ELNS_15FloatRoundStyleE2ESJ_EENS1_15EpilogueDefaultEEEEEvvEEEEvNT_6ParamsE,"ax",@progbits
	.align	128
.text._ZN7cutlass13device_kernelINS_4gemm6kernel13GemmUniversalIN4cute5tupleIJiiiiEEENS1_10collective13CollectiveMmaINS1_34MainloopSm90TmaGmmaWarpSpecializedILi7ENS5_IJNS4_1CILi1EEENSA_ILi4EEESB_EEENS1_35KernelTmaWarpSpecializedCooperativeEEENS5_IJNSA_ILi128EEESG_NSA_ILi32EEEEEENS_10tfloat32_tENS5_IJlSB_lEEESJ_SK_NS4_8TiledMMAINS4_8MMA_AtomIJNS4_4SM904GMMA30MMA_64x128x8_F32TF32TF32_SS_TNILNSO_7ScaleInE1ELSQ_1EEEEEENS4_6LayoutINS5_IJNSA_ILi2EEESB_SB_EEENS5_IJSB_NSA_ILi0EEESW_EEEEENS5_IJNS4_10UnderscoreESZ_SZ_EEEEENS4_23SM90_TMA_LOAD_MULTICASTENS4_14ComposedLayoutINS4_7SwizzleILi3ELi4ELi3EEENS4_18smem_ptr_flag_bitsILi32EEENST_INS5_IJNSA_ILi8EEESH_EEENS5_IJSH_SB_EEEEEEEvNS4_8identityENS4_13SM90_TMA_LOADES1C_vS1D_EENS_8epilogue10collective6detail29Sm90TmaWarpSpecializedAdapterINS1H_15DefaultEpilogueISJ_SK_SK_NS1G_6thread17LinearCombinationISJ_Li1EffLNS1L_9ScaleType4KindE0ELNS_15FloatRoundStyleE2ESJ_EENS1_15EpilogueDefaultEEEEEvvEEEEvNT_6ParamsE:
        .type           _ZN7cutlass13device_kernelINS_4gemm6kernel13GemmUniversalIN4cute5tupleIJiiiiEEENS1_10collective13CollectiveMmaINS1_34MainloopSm90TmaGmmaWarpSpecializedILi7ENS5_IJNS4_1CILi1EEENSA_ILi4EEESB_EEENS1_35KernelTmaWarpSpecializedCooperativeEEENS5_IJNSA_ILi128EEESG_NSA_ILi32EEEEEENS_10tfloat32_tENS5_IJlSB_lEEESJ_SK_NS4_8TiledMMAINS4_8MMA_AtomIJNS4_4SM904GMMA30MMA_64x128x8_F32TF32TF32_SS_TNILNSO_7ScaleInE1ELSQ_1EEEEEENS4_6LayoutINS5_IJNSA_ILi2EEESB_SB_EEENS5_IJSB_NSA_ILi0EEESW_EEEEENS5_IJNS4_10UnderscoreESZ_SZ_EEEEENS4_23SM90_TMA_LOAD_MULTICASTENS4_14ComposedLayoutINS4_7SwizzleILi3ELi4ELi3EEENS4_18smem_ptr_flag_bitsILi32EEENST_INS5_IJNSA_ILi8EEESH_EEENS5_IJSH_SB_EEEEEEEvNS4_8identityENS4_13SM90_TMA_LOADES1C_vS1D_EENS_8epilogue10collective6detail29Sm90TmaWarpSpecializedAdapterINS1H_15DefaultEpilogueISJ_SK_SK_NS1G_6thread17LinearCombinationISJ_Li1EffLNS1L_9ScaleType4KindE0ELNS_15FloatRoundStyleE2ESJ_EENS1_15EpilogueDefaultEEEEEvvEEEEvNT_6ParamsE,@function
        .size           _ZN7cutlass13device_kernelINS_4gemm6kernel13GemmUniversalIN4cute5tupleIJiiiiEEENS1_10collective13CollectiveMmaINS1_34MainloopSm90TmaGmmaWarpSpecializedILi7ENS5_IJNS4_1CILi1EEENSA_ILi4EEESB_EEENS1_35KernelTmaWarpSpecializedCooperativeEEENS5_IJNSA_ILi128EEESG_NSA_ILi32EEEEEENS_10tfloat32_tENS5_IJlSB_lEEESJ_SK_NS4_8TiledMMAINS4_8MMA_AtomIJNS4_4SM904GMMA30MMA_64x128x8_F32TF32TF32_SS_TNILNSO_7ScaleInE1ELSQ_1EEEEEENS4_6LayoutINS5_IJNSA_ILi2EEESB_SB_EEENS5_IJSB_NSA_ILi0EEESW_EEEEENS5_IJNS4_10UnderscoreESZ_SZ_EEEEENS4_23SM90_TMA_LOAD_MULTICASTENS4_14ComposedLayoutINS4_7SwizzleILi3ELi4ELi3EEENS4_18smem_ptr_flag_bitsILi32EEENST_INS5_IJNSA_ILi8EEESH_EEENS5_IJSH_SB_EEEEEEEvNS4_8identityENS4_13SM90_TMA_LOADES1C_vS1D_EENS_8epilogue10collective6detail29Sm90TmaWarpSpecializedAdapterINS1H_15DefaultEpilogueISJ_SK_SK_NS1G_6thread17LinearCombinationISJ_Li1EffLNS1L_9ScaleType4KindE0ELNS_15FloatRoundStyleE2ESJ_EENS1_15EpilogueDefaultEEEEEvvEEEEvNT_6ParamsE,(.L_x_205 - _ZN7cutlass13device_kernelINS_4gemm6kernel13GemmUniversalIN4cute5tupleIJiiiiEEENS1_10collective13CollectiveMmaINS1_34MainloopSm90TmaGmmaWarpSpecializedILi7ENS5_IJNS4_1CILi1EEENSA_ILi4EEESB_EEENS1_35KernelTmaWarpSpecializedCooperativeEEENS5_IJNSA_ILi128EEESG_NSA_ILi32EEEEEENS_10tfloat32_tENS5_IJlSB_lEEESJ_SK_NS4_8TiledMMAINS4_8MMA_AtomIJNS4_4SM904GMMA30MMA_64x128x8_F32TF32TF32_SS_TNILNSO_7ScaleInE1ELSQ_1EEEEEENS4_6LayoutINS5_IJNSA_ILi2EEESB_SB_EEENS5_IJSB_NSA_ILi0EEESW_EEEEENS5_IJNS4_10UnderscoreESZ_SZ_EEEEENS4_23SM90_TMA_LOAD_MULTICASTENS4_14ComposedLayoutINS4_7SwizzleILi3ELi4ELi3EEENS4_18smem_ptr_flag_bitsILi32EEENST_INS5_IJNSA_ILi8EEESH_EEENS5_IJSH_SB_EEEEEEEvNS4_8identityENS4_13SM90_TMA_LOADES1C_vS1D_EENS_8epilogue10collective6detail29Sm90TmaWarpSpecializedAdapterINS1H_15DefaultEpilogueISJ_SK_SK_NS1G_6thread17LinearCombinationISJ_Li1EffLNS1L_9ScaleType4KindE0ELNS_15FloatRoundStyleE2ESJ_EENS1_15EpilogueDefaultEEEEEvvEEEEvNT_6ParamsE)
        .other          _ZN7cutlass13device_kernelINS_4gemm6kernel13GemmUniversalIN4cute5tupleIJiiiiEEENS1_10collective13CollectiveMmaINS1_34MainloopSm90TmaGmmaWarpSpecializedILi7ENS5_IJNS4_1CILi1EEENSA_ILi4EEESB_EEENS1_35KernelTmaWarpSpecializedCooperativeEEENS5_IJNSA_ILi128EEESG_NSA_ILi32EEEEEENS_10tfloat32_tENS5_IJlSB_lEEESJ_SK_NS4_8TiledMMAINS4_8MMA_AtomIJNS4_4SM904GMMA30MMA_64x128x8_F32TF32TF32_SS_TNILNSO_7ScaleInE1ELSQ_1EEEEEENS4_6LayoutINS5_IJNSA_ILi2EEESB_SB_EEENS5_IJSB_NSA_ILi0EEESW_EEEEENS5_IJNS4_10UnderscoreESZ_SZ_EEEEENS4_23SM90_TMA_LOAD_MULTICASTENS4_14ComposedLayoutINS4_7SwizzleILi3ELi4ELi3EEENS4_18smem_ptr_flag_bitsILi32EEENST_INS5_IJNSA_ILi8EEESH_EEENS5_IJSH_SB_EEEEEEEvNS4_8identityENS4_13SM90_TMA_LOADES1C_vS1D_EENS_8epilogue10collective6detail29Sm90TmaWarpSpecializedAdapterINS1H_15DefaultEpilogueISJ_SK_SK_NS1G_6thread17LinearCombinationISJ_Li1EffLNS1L_9ScaleType4KindE0ELNS_15FloatRoundStyleE2ESJ_EENS1_15EpilogueDefaultEEEEEvvEEEEvNT_6ParamsE,@"STO_CUDA_ENTRY STV_DEFAULT"
_ZN7cutlass13device_kernelINS_4gemm6kernel13GemmUniversalIN4cute5tupleIJiiiiEEENS1_10collective13CollectiveMmaINS1_34MainloopSm90TmaGmmaWarpSpecializedILi7ENS5_IJNS4_1CILi1EEENSA_ILi4EEESB_EEENS1_35KernelTmaWarpSpecializedCooperativeEEENS5_IJNSA_ILi128EEESG_NSA_ILi32EEEEEENS_10tfloat32_tENS5_IJlSB_lEEESJ_SK_NS4_8TiledMMAINS4_8MMA_AtomIJNS4_4SM904GMMA30MMA_64x128x8_F32TF32TF32_SS_TNILNSO_7ScaleInE1ELSQ_1EEEEEENS4_6LayoutINS5_IJNSA_ILi2EEESB_SB_EEENS5_IJSB_NSA_ILi0EEESW_EEEEENS5_IJNS4_10UnderscoreESZ_SZ_EEEEENS4_23SM90_TMA_LOAD_MULTICASTENS4_14ComposedLayoutINS4_7SwizzleILi3ELi4ELi3EEENS4_18smem_ptr_flag_bitsILi32EEENST_INS5_IJNSA_ILi8EEESH_EEENS5_IJSH_SB_EEEEEEEvNS4_8identityENS4_13SM90_TMA_LOADES1C_vS1D_EENS_8epilogue10collective6detail29Sm90TmaWarpSpecializedAdapterINS1H_15DefaultEpilogueISJ_SK_SK_NS1G_6thread17LinearCombinationISJ_Li1EffLNS1L_9ScaleType4KindE0ELNS_15FloatRoundStyleE2ESJ_EENS1_15EpilogueDefaultEEEEEvvEEEEvNT_6ParamsE:
[----:B------:R-:W0:Y:S01]  /*0000*/  LDC R1, c[0x0][0x28] ;  /* 0x00000a00ff017b82 */ /* 0x000e220000000800 */
[----:B------:R-:W1:Y:S01]  /*0010*/  S2R R94, SR_TID.X ;  /* 0x00000000005e7919 */ /* 0x000e620000002100 */
[----:B------:R-:W-:Y:S01]  /*0020*/  ELECT P0, URZ, PT ;  /* 0x00000000003f782f */ /* 0x000fe20003800000 */
[----:B------:R-:W-:Y:S01]  /*0030*/  BSSY B0, `(.L_x_0) ;  /* 0x000000f000007945 */ /* 0x000fe20003800000 */
[--C-:B-1----:R-:W-:Y:S02]  /*0040*/  SHF.R.U32.HI R0, RZ, 0x5, R94.reuse ;  /* 0x00000005ff007819 */ /* 0x102fe4000001165e */
[----:B------:R-:W-:-:S03]  /*0050*/  SHF.R.U32.HI R6, RZ, 0x7, R94 ;  /* 0x00000007ff067819 */ /* 0x000fc6000001165e */
[----:B------:R-:W1:Y:S04]  /*0060*/  SHFL.IDX PT, R3, R0, RZ, 0x1f ;  /* 0x00001fff00037589 */ /* 0x000e6800000e0000 */
[----:B------:R2:W3:Y:S01]  /*0070*/  SHFL.IDX PT, R2, R6, RZ, 0x1f ;  /* 0x00001fff06027589 */ /* 0x0004e200000e0000 */
[----:B-1----:R-:W-:-:S13]  /*0080*/  ISETP.NE.OR P0, PT, R3, RZ, !P0 ;  /* 0x000000ff0300720c */ /* 0x002fda0004705670 */
[----:B0-23--:R-:W-:Y:S05]  /*0090*/  @P0 BRA `(.L_x_1) ;  /* 0x0000000000200947 */ /* 0x00dfea0003800000 */
[----:B------:R-:W-:Y:S02]  /*00a0*/  ULDC.64 UR4, c[0x0][0x198] ;  /* 0x0000660000047ab9 */ /* 0x000fe40000000a00 */
[----:B------:R-:W-:Y:S02]  /*00b0*/  UIADD3 UR6, UP0, UR4, 0xf0, URZ ;  /* 0x000000f004067890 */ /* 0x000fe4000ff1e03f */
[----:B------:R-:W-:Y:S02]  /*00c0*/  UIADD3 UR4, UP1, UR4, 0x1f0, URZ ;  /* 0x000001f004047890 */ /* 0x000fe4000ff3e03f */
[----:B------:R-:W-:Y:S02]  /*00d0*/  UIADD3.X UR7, URZ, UR5, URZ, UP0, !UPT ;  /* 0x000000053f077290 */ /* 0x000fe400087fe43f */
[----:B------:R-:W-:-:S07]  /*00e0*/  UIADD3.X UR5, URZ, UR5, URZ, UP1, !UPT ;  /* 0x000000053f057290 */ /* 0x000fce0008ffe43f */
[----:B------:R0:W-:Y:S02]  /*00f0*/  UTMACCTL.PF [UR6] ;  /* 0x00000000060079b9 */ /* 0x0001e40008040000 */
[----:B------:R0:W-:Y:S02]  /*0100*/  UTMACCTL.PF [UR4] ;  /* 0x00000000040079b9 */ /* 0x0001e40008040000 */
[----:B0-----:R-:W-:Y:S01]  /*0110*/  NOP ;  /* 0x0000000000007918 */ /* 0x001fe20000000000 */
.L_x_1:
[----:B------:R-:W-:Y:S05]  /*0120*/  BSYNC B0 ;  /* 0x0000000000007941 */ /* 0x000fea0003800000 */
.L_x_0:
[----:B------:R-:W0:Y:S02]  /*0130*/  SHFL.IDX PT, R5, R0, RZ, 0x1f ;  /* 0x00001fff00057589 */ /* 0x000e2400000e0000 */
[----:B0-----:R-:W-:-:S13]  /*0140*/  ISETP.NE.AND P0, PT, R5, RZ, PT ;  /* 0x000000ff0500720c */ /* 0x001fda0003f05270 */
[----:B------:R-:W-:Y:S05]  /*0150*/  @P0 BRA `(.L_x_2) ;  /* 0x0000000000700947 */ /* 0x000fea0003800000 */
[----:B------:R-:W0:Y:S01]  /*0160*/  S2UR UR8, SR_CgaCtaId ;  /* 0x00000000000879c3 */ /* 0x000e220000008800 */
[----:B------:R-:W-:Y:S01]  /*0170*/  UMOV UR4, 0x400 ;  /* 0x0000040000047882 */ /* 0x000fe20000000000 */
[----:B------:R-:W-:Y:S01]  /*0180*/  UMOV UR5, 0x1 ;  /* 0x0000000100057882 */ /* 0x000fe20000000000 */
[----:B------:R-:W-:Y:S01]  /*0190*/  UMOV UR6, 0x8 ;  /* 0x0000000800067882 */ /* 0x000fe20000000000 */
[----:B------:R-:W-:Y:S01]  /*01a0*/  ELECT P0, URZ, PT ;  /* 0x00000000003f782f */ /* 0x000fe20003800000 */
[----:B------:R-:W-:-:S04]  /*01b0*/  UIADD3 UR6, -UR6, 0x100000, URZ ;  /* 0x0010000006067890 */ /* 0x000fc8000fffe13f */
[----:B------:R-:W-:Y:S02]  /*01c0*/  USHF.L.U32 UR7, UR6, 0xb, URZ ;  /* 0x0000000b06077899 */ /* 0x000fe4000800063f */
[----:B------:R-:W-:Y:S02]  /*01d0*/  USHF.L.U32 UR6, UR6, 0x1, URZ ;  /* 0x0000000106067899 */ /* 0x000fe4000800063f */
[----:B0-----:R-:W-:Y:S02]  /*01e0*/  ULEA UR8, UR8, UR4, 0x18 ;  /* 0x0000000408087291 */ /* 0x001fe4000f8ec03f */
[----:B------:R-:W-:-:S04]  /*01f0*/  UIADD3 UR4, -UR5, 0x100000, URZ ;  /* 0x0010000005047890 */ /* 0x000fc8000fffe13f */
[----:B------:R-:W-:Y:S02]  /*0200*/  USHF.L.U32 UR5, UR4, 0xb, URZ ;  /* 0x0000000b04057899 */ /* 0x000fe4000800063f */
[----:B------:R-:W-:Y:S01]  /*0210*/  USHF.L.U32 UR4, UR4, 0x1, URZ ;  /* 0x0000000104047899 */ /* 0x000fe2000800063f */
[----:B------:R-:W0:Y:S11]  /*0220*/  FENCE.VIEW.ASYNC.S ;  /* 0x00000000000073c6 */ /* 0x000e360000000000 */
[----:B0-----:R0:W1:Y:S01]  /*0230*/  SYNCS.EXCH.64 URZ, [UR8], UR4 ;  /* 0x00000004083f75b2 */ /* 0x0010620008000100 */
[----:B------:R0:W2:Y:S01]  /*0240*/  SYNCS.EXCH.64 URZ, [UR8+0x38], UR6 ;  /* 0x00003806083f75b2 */ /* 0x0000a20008000100 */
[----:B------:R0:W3:Y:S01]  /*0250*/  SYNCS.EXCH.64 URZ, [UR8+0x8], UR4 ;  /* 0x00000804083f75b2 */ /* 0x0000e20008000100 */
[----:B------:R0:W4:Y:S01]  /*0260*/  SYNCS.EXCH.64 URZ, [UR8+0x40], UR6 ;  /* 0x00004006083f75b2 */ /* 0x0001220008000100 */
[----:B------:R0:W0:Y:S01]  /*0270*/  SYNCS.EXCH.64 URZ, [UR8+0x10], UR4 ;  /* 0x00001004083f75b2 */ /* 0x0000220008000100 */
        /* <DEDUP_REMOVED lines=9> */
[----:B------:R-:W-:Y:S01]  /*0310*/  NOP ;  /* 0x0000000000007918 */ /* 0x000fe20000000000 */
.L_x_2:
[----:B------:R-:W-:Y:S01]  /*0320*/  SHF.R.S32.HI R7, RZ, 0x1f, R94 ;  /* 0x0000001fff077819 */ /* 0x000fe2000001145e */
[----:B------:R-:W5:Y:S01]  /*0330*/  SHFL.IDX PT, R0, R0, RZ, 0x1f ;  /* 0x00001fff00007589 */ /* 0x000f6200000e0000 */
[----:B0-----:R-:W0:Y:S01]  /*0340*/  S2UR UR8, SR_CTAID.X ;  /* 0x00000000000879c3 */ /* 0x001e220000002500 */
[----:B------:R-:W-:Y:S02]  /*0350*/  ELECT P0, URZ, PT ;  /* 0x00000000003f782f */ /* 0x000fe40003800000 */
[----:B------:R-:W-:Y:S01]  /*0360*/  LEA.HI R7, R7, R94, RZ, 0x7 ;  /* 0x0000005e07077211 */ /* 0x000fe200078f38ff */
[----:B------:R-:W1:Y:S01]  /*0370*/  S2R R4, SR_CTAID.Y ;  /* 0x0000000000047919 */ /* 0x000e620000002600 */
[----:B------:R-:W-:Y:S01]  /*0380*/  ULDC UR4, c[0x0][0x154] ;  /* 0x0000550000047ab9 */ /* 0x000fe20000000800 */
[----:B------:R-:W-:Y:S01]  /*0390*/  NOP ;  /* 0x0000000000007918 */ /* 0x000fe20000000000 */
[----:B------:R-:W-:Y:S01]  /*03a0*/  LOP3.LUT R7, R7, 0xffffff80, RZ, 0xc0, !PT ;  /* 0xffffff8007077812 */ /* 0x000fe200078ec0ff */
[----:B------:R-:W-:Y:S01]  /*03b0*/  NOP ;  /* 0x0000000000007918 */ /* 0x000fe20000000000 */
[----:B------:R-:W2:Y:S03]  /*03c0*/  LDC R14, c[0x0][0x140] ;  /* 0x00005000ff0e7b82 */ /* 0x000ea60000000800 */
[----:B------:R-:W-:-:S05]  /*03d0*/  IMAD.IADD R7, R94, 0x1, -R7 ;  /* 0x000000015e077824 */ /* 0x000fca00078e0a07 */
[----:B------:R-:W-:Y:S01]  /*03e0*/  SHF.R.S32.HI R8, RZ, 0x1f, R7 ;  /* 0x0000001fff087819 */ /* 0x000fe20000011407 */
[----:B------:R-:W3:Y:S01]  /*03f0*/  LDC R12, c[0x0][0x144] ;  /* 0x00005100ff0c7b82 */ /* 0x000ee20000000800 */
[----:B------:R-:W-:Y:S02]  /*0400*/  LOP3.LUT P2, RZ, R7, 0x7, RZ, 0xc0, !PT ;  /* 0x0000000707ff7812 */ /* 0x000fe4000784c0ff */
[----:B------:R-:W-:Y:S02]  /*0410*/  LEA.HI R8, R8, R7, RZ, 0x3 ;  /* 0x0000000708087211 */ /* 0x000fe400078f18ff */
[----:B-----5:R-:W-:Y:S02]  /*0420*/  ISETP.NE.OR P0, PT, R0, RZ, !P0 ;  /* 0x000000ff0000720c */ /* 0x020fe40004705670 */
[--C-:B------:R-:W-:Y:S02]  /*0430*/  SHF.R.S32.HI R0, RZ, 0x3, R8.reuse ;  /* 0x00000003ff007819 */ /* 0x100fe40000011408 */
[----:B------:R-:W-:-:S02]  /*0440*/  SHF.R.S32.HI R9, RZ, 0x1f, R8 ;  /* 0x0000001fff097819 */ /* 0x000fc40000011408 */
[----:B------:R-:W-:Y:S02]  /*0450*/  SHF.R.S32.HI R8, RZ, 0x1f, R5 ;  /* 0x0000001fff087819 */ /* 0x000fe40000011405 */
[----:B------:R-:W-:Y:S02]  /*0460*/  LEA.HI R9, R9, R0, RZ, 0x2 ;  /* 0x0000000009097211 */ /* 0x000fe400078f10ff */
[----:B------:R-:W-:Y:S02]  /*0470*/  LEA.HI R8, R8, R5, RZ, 0x2 ;  /* 0x0000000508087211 */ /* 0x000fe400078f10ff */
[----:B-1----:R-:W-:Y:S01]  /*0480*/  I2FP.F32.U32 R11, R4 ;  /* 0x00000004000b7245 */ /* 0x002fe20000201000 */
[----:B------:R-:W-:Y:S01]  /*0490*/  VOTEU.ALL UP0, P0 ;  /* 0x00000000003f7886 */ /* 0x000fe20000000000 */
[----:B------:R-:W-:Y:S01]  /*04a0*/  LOP3.LUT R10, R8, 0x3ffffffc, RZ, 0xc0, !PT ;  /* 0x3ffffffc080a7812 */ /* 0x000fe200078ec0ff */
[----:B------:R-:W-:Y:S01]  /*04b0*/  VOTEU.ALL UP1, P0 ;  /* 0x00000000003f7886 */ /* 0x000fe20000020000 */
[----:B------:R-:W-:Y:S01]  /*04c0*/  LOP3.LUT R9, R9, 0xfffffffc, RZ, 0xc0, !PT ;  /* 0xfffffffc09097812 */ /* 0x000fe200078ec0ff */
[----:B------:R-:W-:Y:S01]  /*04d0*/  FMUL R13, R11, UR4 ;  /* 0x000000040b0d7c20 */ /* 0x000fe20008400000 */
[----:B------:R-:W1:Y:S01]  /*04e0*/  @!UP0 S2UR UR7, SR_CgaCtaId ;  /* 0x00000000000789c3 */ /* 0x000e620000008800 */
[----:B------:R-:W-:Y:S01]  /*04f0*/  IMAD.IADD R11, R5, 0x1, -R10 ;  /* 0x00000001050b7824 */ /* 0x000fe200078e0a0a */
[----:B0-----:R-:W-:Y:S01]  /*0500*/  I2FP.F32.U32 R10, UR8 ;  /* 0x00000008000a7c45 */ /* 0x001fe20008201000 */
[----:B------:R-:W-:Y:S01]  /*0510*/  IMAD.IADD R8, R0, 0x1, -R9 ;  /* 0x0000000100087824 */ /* 0x000fe200078e0a09 */
[----:B------:R-:W-:Y:S01]  /*0520*/  ULDC UR4, c[0x0][0x150] ;  /* 0x0000540000047ab9 */ /* 0x000fe20000000800 */
[----:B------:R-:W0:Y:S01]  /*0530*/  F2I.U32.TRUNC.NTZ R13, R13 ;  /* 0x0000000d000d7305 */ /* 0x000e22000020f000 */
[----:B------:R-:W-:Y:S01]  /*0540*/  SHF.R.S32.HI R0, RZ, 0x1f, R3 ;  /* 0x0000001fff007819 */ /* 0x000fe20000011403 */
[----:B------:R-:W-:Y:S01]  /*0550*/  FMUL R10, R10, UR4 ;  /* 0x000000040a0a7c20 */ /* 0x000fe20008400000 */
[----:B------:R-:W5:Y:S01]  /*0560*/  LDC R9, c[0x0][0x148] ;  /* 0x00005200ff097b82 */ /* 0x000f620000000800 */
[----:B------:R-:W-:Y:S01]  /*0570*/  IMAD R8, R11, 0x4, R8 ;  /* 0x000000040b087824 */ /* 0x000fe200078e0208 */
[----:B------:R-:W-:Y:S01]  /*0580*/  LEA.HI R0, R0, R3, RZ, 0x2 ;  /* 0x0000000300007211 */ /* 0x000fe200078f10ff */
[----:B------:R-:W-:Y:S01]  /*0590*/  UMOV UR4, 0x20 ;  /* 0x0000002000047882 */ /* 0x000fe20000000000 */
[----:B------:R-:W-:Y:S01]  /*05a0*/  @!UP0 UMOV UR6, 0x400 ;  /* 0x0000040000068882 */ /* 0x000fe20000000000 */
[----:B------:R-:W4:Y:S01]  /*05b0*/  F2I.U32.TRUNC.NTZ R10, R10 ;  /* 0x0000000a000a7305 */ /* 0x000f22000020f000 */
[----:B------:R-:W-:Y:S01]  /*05c0*/  LOP3.LUT R0, R0, 0xfffffffc, RZ, 0xc0, !PT ;  /* 0xfffffffc00007812 */ /* 0x000fe200078ec0ff */
[----:B------:R-:W-:Y:S01]  /*05d0*/  IMAD.SHL.U32 R19, R8, 0x4, RZ ;  /* 0x0000000408137824 */ /* 0x000fe200078e00ff */
[----:B------:R-:W-:-:S04]  /*05e0*/  @!UP0 UIADD3 UR4, -UR4, 0x100000, URZ ;  /* 0x0010000004048890 */ /* 0x000fc8000fffe13f */
[----:B------:R-:W-:Y:S02]  /*05f0*/  @!UP0 USHF.L.U32 UR5, UR4, 0xb, URZ ;  /* 0x0000000b04058899 */ /* 0x000fe4000800063f */
[----:B------:R-:W-:Y:S01]  /*0600*/  @!UP0 USHF.L.U32 UR4, UR4, 0x1, URZ ;  /* 0x0000000104048899 */ /* 0x000fe2000800063f */
[----:B--2---:R-:W-:Y:S01]  /*0610*/  ISETP.EQ.U32.AND P3, PT, R14, 0x1, PT ;  /* 0x000000010e00780c */ /* 0x004fe20003f62070 */
[----:B------:R-:W-:Y:S01]  /*0620*/  IMAD.IADD R3, R3, 0x1, -R0 ;  /* 0x0000000103037824 */ /* 0x000fe200078e0a00 */
[----:B------:R-:W-:Y:S01]  /*0630*/  LOP3.LUT R19, R8, 0xc, R19, 0x78, !PT ;  /* 0x0000000c08137812 */ /* 0x000fe200078e7813 */
[----:B0-----:R-:W-:Y:S02]  /*0640*/  IMAD.MOV R20, RZ, RZ, -R13 ;  /* 0x000000ffff147224 */ /* 0x001fe400078e0a0d */
[----:B------:R-:W-:Y:S01]  /*0650*/  VIADD R8, R2, 0xffffffff ;  /* 0xffffffff02087836 */ /* 0x000fe20000000000 */
[----:B-1----:R-:W-:Y:S01]  /*0660*/  @!UP0 ULEA UR6, UR7, UR6, 0x18 ;  /* 0x0000000607068291 */ /* 0x002fe2000f8ec03f */
[----:B------:R-:W-:Y:S01]  /*0670*/  ISETP.NE.AND P1, PT, R3, 0x3, PT ;  /* 0x000000030300780c */ /* 0x000fe20003f25270 */
[----:B------:R-:W-:Y:S01]  /*0680*/  VOTEU.ALL UP0, P0 ;  /* 0x00000000003f7886 */ /* 0x000fe20000000000 */
[----:B------:R-:W-:Y:S01]  /*0690*/  ISETP.LT.U32.AND P0, PT, R19, 0x4, !P2 ;  /* 0x000000041300780c */ /* 0x000fe20005701070 */
[----:B----4-:R-:W-:Y:S01]  /*06a0*/  IMAD.MOV R7, RZ, RZ, -R10 ;  /* 0x000000ffff077224 */ /* 0x010fe200078e0a0a */
[----:B------:R-:W-:-:S02]  /*06b0*/  ISETP.EQ.OR P1, PT, R3, RZ, !P1 ;  /* 0x000000ff0300720c */ /* 0x000fc40004f22670 */
[----:B------:R-:W-:Y:S01]  /*06c0*/  ISETP.GE.U32.AND P5, PT, R8, 0x2, PT ;  /* 0x000000020800780c */ /* 0x000fe20003fa6070 */
[----:B-----5:R-:W-:Y:S01]  /*06d0*/  IMAD R0, R9, R20, R4 ;  /* 0x0000001409007224 */ /* 0x020fe200078e0204 */
[----:B------:R-:W-:Y:S01]  /*06e0*/  ISETP.EQ.AND P1, PT, R2, RZ, P1 ;  /* 0x000000ff0200720c */ /* 0x000fe20000f22270 */
[----:B---3--:R-:W-:Y:S01]  /*06f0*/  IMAD R7, R12, R7, UR8 ;  /* 0x000000080c077e24 */ /* 0x008fe2000f8e0207 */
[----:B------:R-:W-:Y:S01]  /*0700*/  ISETP.NE.AND P2, PT, R2, RZ, PT ;  /* 0x000000ff0200720c */ /* 0x000fe20003f45270 */
[----:B------:R-:W0:Y:S02]  /*0710*/  FENCE.VIEW.ASYNC.S ;  /* 0x00000000000073c6 */ /* 0x000e240000000000 */
[----:B0-----:R0:W1:Y:S01]  /*0720*/  @!UP0 SYNCS.EXCH.64 URZ, [UR6+0x80], UR4 ;  /* 0x00008004063f85b2 */ /* 0x0010620008000100 */
[----:B------:R-:W-:Y:S02]  /*0730*/  ISETP.NE.AND P4, PT, R0, R19, PT ;  /* 0x000000130000720c */ /* 0x000fe40003f85270 */
[----:B------:R-:W-:-:S02]  /*0740*/  SEL R18, RZ, 0x1, !P1 ;  /* 0x00000001ff127807 */ /* 0x000fc40004800000 */
[----:B------:R-:W-:Y:S02]  /*0750*/  ISETP.EQ.OR P4, PT, R7, RZ, !P4 ;  /* 0x000000ff0700720c */ /* 0x000fe40006782670 */
[----:B------:R-:W-:Y:S02]  /*0760*/  LOP3.LUT R0, R94, 0x7f, RZ, 0xc0, !PT ;  /* 0x0000007f5e007812 */ /* 0x000fe400078ec0ff */
[----:B------:R-:W-:Y:S02]  /*0770*/  PLOP3.LUT P0, PT, P0, P4, PT, 0x80, 0x0 ;  /* 0x000000000000781c */ /* 0x000fe40000709070 */
[----:B------:R-:W-:Y:S02]  /*0780*/  SEL R18, R18, 0x2, P5 ;  /* 0x0000000212127807 */ /* 0x000fe40002800000 */
[----:B------:R-:W-:Y:S01]  /*0790*/  P2R R102, PR, RZ, 0x1 ;  /* 0x00000001ff667803 */ /* 0x000fe20000000000 */
[----:B------:R0:W2:Y:S01]  /*07a0*/  @!UP1 SYNCS.EXCH.64 URZ, [UR6+0x88], UR4 ;  /* 0x00008804063f95b2 */ /* 0x0000a20008000100 */
[----:B------:R-:W-:Y:S01]  /*07b0*/  NOP ;  /* 0x0000000000007918 */ /* 0x000fe20000000000 */
[----:B------:R-:W-:Y:S06]  /*07c0*/  @!P3 BRA `(.L_x_3) ;  /* 0x000000000008b947 */ /* 0x000fec0003800000 */
[----:B-12---:R-:W-:Y:S01]  /*07d0*/  UCGABAR_ARV ;  /* 0x00000000000079c7 */ /* 0x006fe20008000000 */
[----:B------:R-:W-:Y:S05]  /*07e0*/  BRA `(.L_x_4) ;  /* 0x0000000000047947 */ /* 0x000fea0003800000 */
.L_x_3:
[----:B-12---:R-:W-:Y:S01]  /*07f0*/  NOP ;  /* 0x0000000000007918 */ /* 0x006fe20000000000 */
.L_x_4:
[----:B------:R-:W1:Y:S01]  /*0800*/  LDC R2, c[0x0][0x65c] ;  /* 0x00019700ff027b82 */ /* 0x000e620000000800 */
[----:B------:R-:W-:Y:S02]  /*0810*/  IMAD.U32 R10, RZ, RZ, UR8 ;  /* 0x00000008ff0a7e24 */ /* 0x000fe4000f8e00ff */
[----:B------:R-:W-:Y:S01]  /*0820*/  IMAD.MOV.U32 R11, RZ, RZ, RZ ;  /* 0x000000ffff0b7224 */ /* 0x000fe200078e00ff */
[----:B-1----:R-:W-:-:S04]  /*0830*/  ISETP.NE.AND P1, PT, R2, 0x1, PT ;  /* 0x000000010200780c */ /* 0x002fc80003f25270 */
[----:B------:R-:W-:-:S09]  /*0840*/  P2R R5, PR, RZ, 0x2 ;  /* 0x00000002ff057803 */ /* 0x000fd20000000000 */
[----:B------:R-:W1:Y:S01]  /*0850*/  @P1 LDC R17, c[0x0][0x10] ;  /* 0x00000400ff111b82 */ /* 0x000e620000000800 */
[----:B------:R-:W-:Y:S02]  /*0860*/  @P1 IMAD.MOV.U32 R5, RZ, RZ, RZ ;  /* 0x000000ffff051224 */ /* 0x000fe400078e00ff */
[----:B------:R-:W-:-:S05]  /*0870*/  @P1 IMAD.MOV.U32 R15, RZ, RZ, RZ ;  /* 0x000000ffff0f1224 */ /* 0x000fca00078e00ff */
[----:B------:R-:W2:Y:S01]  /*0880*/  @!P1 LDC R13, c[0x0][0xc] ;  /* 0x00000300ff0d9b82 */ /* 0x000ea20000000800 */
[----:B0-----:R-:W-:Y:S01]  /*0890*/  ULDC UR4, c[0x0][0xc] ;  /* 0x0000030000047ab9 */ /* 0x001fe20000000800 */
[----:B------:R-:W-:Y:S01]  /*08a0*/  ULDC UR5, c[0x0][0x10] ;  /* 0x0000040000057ab9 */ /* 0x000fe20000000800 */
[----:B------:R-:W-:Y:S01]  /*08b0*/  ULDC UR6, c[0x0][0x14] ;  /* 0x0000050000067ab9 */ /* 0x000fe20000000800 */
[----:B------:R-:W-:-:S04]  /*08c0*/  UIMAD.WIDE.U32 UR4, UR4, UR5, URZ ;  /* 0x00000005040472a5 */ /* 0x000fc8000f8e003f */
[----:B------:R-:W-:Y:S02]  /*08d0*/  UIMAD.WIDE.U32 UR36, UR4, UR6, URZ ;  /* 0x00000006042472a5 */ /* 0x000fe4000f8e003f */
[----:B------:R-:W-:-:S04]  /*08e0*/  UIMAD UR42, UR5, UR6, URZ ;  /* 0x00000006052a72a4 */ /* 0x000fc8000f8e023f */
[----:B------:R-:W-:Y:S01]  /*08f0*/  UIADD3 UR42, UR37, UR42, URZ ;  /* 0x0000002a252a7290 */ /* 0x000fe2000fffe03f */
[----:B-1----:R-:W-:-:S04]  /*0900*/  @P1 IMAD.WIDE.U32 R16, R17, UR8, R4 ;  /* 0x0000000811101c25 */ /* 0x002fc8000f8e0004 */
[----:B------:R-:W-:Y:S02]  /*0910*/  @P1 IMAD.IADD R17, R17, 0x1, R15 ;  /* 0x0000000111111824 */ /* 0x000fe400078e020f */
[----:B--2---:R-:W-:-:S04]  /*0920*/  @!P1 IMAD.WIDE.U32 R10, R4, R13, R10 ;  /* 0x0000000d040a9225 */ /* 0x004fc800078e000a */
[----:B------:R-:W-:Y:S02]  /*0930*/  @!P1 IMAD.MOV.U32 R16, RZ, RZ, R10 ;  /* 0x000000ffff109224 */ /* 0x000fe400078e000a */
[----:B------:R-:W-:Y:S01]  /*0940*/  @!P1 IMAD.MOV.U32 R17, RZ, RZ, R11 ;  /* 0x000000ffff119224 */ /* 0x000fe200078e000b */
[----:B------:R-:W-:Y:S06]  /*0950*/  @!P3 BRA `(.L_x_5) ;  /* 0x00000000000cb947 */ /* 0x000fec0003800000 */
[----:B------:R-:W-:Y:S01]  /*0960*/  UCGABAR_WAIT ;  /* 0x0000000000007dc7 */ /* 0x000fe20008000000 */
[----:B------:R-:W-:Y:S01]  /*0970*/  CCTL.IVALL ;  /* 0x00000000ff00798f */ /* 0x000fe20002000000 */
[----:B------:R-:W-:Y:S05]  /*0980*/  BRA `(.L_x_6) ;  /* 0x0000000000047947 */ /* 0x000fea0003800000 */
.L_x_5:
[----:B------:R-:W-:Y:S06]  /*0990*/  BAR.SYNC.DEFER_BLOCKING 0x0 ;  /* 0x0000000000007b1d */ /* 0x000fec0000010000 */
.L_x_6:
[----:B------:R-:W-:Y:S05]  /*09a0*/  @!P2 BRA `(.L_x_7) ;  /* 0x0000005c00a0a947 */ /* 0x000fea0003800000 */
[----:B------:R-:W-:-:S13]  /*09b0*/  ISETP.GT.U32.AND P0, PT, R8, 0x1, PT ;  /* 0x000000010800780c */ /* 0x000fda0003f04070 */
[----:B------:R-:W-:Y:S05]  /*09c0*/  @P0 EXIT ;  /* 0x000000000000094d */ /* 0x000fea0003800000 */
[----:B------:R-:W-:Y:S01]  /*09d0*/  ULDC.64 UR4, c[0x0][0x650] ;  /* 0x0001940000047ab9 */ /* 0x000fe20000000a00 */
[----:B------:R-:W-:Y:S01]  /*09e0*/  PRMT R3, RZ, 0x7610, R3 ;  /* 0x00007610ff037816 */ /* 0x000fe20000000003 */
[----:B------:R-:W-:Y:S01]  /*09f0*/  IMAD.MOV.U32 R101, RZ, RZ, -0x1 ;  /* 0xffffffffff657424 */ /* 0x000fe200078e00ff */
[----:B------:R-:W-:Y:S01]  /*0a00*/  ISETP.GE.U32.AND P0, PT, R16, UR4, PT ;  /* 0x0000000410007c0c */ /* 0x000fe2000bf06070 */
[----:B------:R-:W-:Y:S02]  /*0a10*/  IMAD.MOV.U32 R100, RZ, RZ, -0x1 ;  /* 0xffffffffff647424 */ /* 0x000fe400078e00ff */
[----:B------:R-:W-:Y:S01]  /*0a20*/  IMAD.MOV.U32 R99, RZ, RZ, -0x1 ;  /* 0xffffffffff637424 */ /* 0x000fe200078e00ff */
[----:B------:R-:W-:-:S13]  /*0a30*/  ISETP.GE.U32.AND.EX P0, PT, R17, UR5, PT, P0 ;  /* 0x0000000511007c0c */ /* 0x000fda000bf06100 */
[----:B------:R-:W-:Y:S05]  /*0a40*/  @P0 BRA `(.L_x_8) ;  /* 0x0000000400280947 */ /* 0x000fea0003800000 */
[----:B------:R-:W0:Y:S01]  /*0a50*/  LDC.64 R22, c[0x0][0x628] ;  /* 0x00018a00ff167b82 */ /* 0x000e220000000a00 */
[----:B------:R-:W-:Y:S02]  /*0a60*/  IMAD.MOV.U32 R10, RZ, RZ, R16 ;  /* 0x000000ffff0a7224 */ /* 0x000fe400078e0010 */
[----:B------:R-:W-:-:S05]  /*0a70*/  IMAD.MOV.U32 R11, RZ, RZ, R17 ;  /* 0x000000ffff0b7224 */ /* 0x000fca00078e0011 */
[----:B------:R-:W1:Y:S08]  /*0a80*/  LDC R8, c[0x0][0x630] ;  /* 0x00018c00ff087b82 */ /* 0x000e700000000800 */
[----:B------:R-:W2:Y:S01]  /*0a90*/  LDC.64 R24, c[0x0][0x620] ;  /* 0x00018800ff187b82 */ /* 0x000ea20000000a00 */
[----:B0-----:R-:W-:-:S04]  /*0aa0*/  ISETP.NE.U32.AND P0, PT, R22, RZ, PT ;  /* 0x000000ff1600720c */ /* 0x001fc80003f05070 */
[----:B------:R-:W-:-:S13]  /*0ab0*/  ISETP.NE.AND.EX P0, PT, R23, RZ, PT, P0 ;  /* 0x000000ff1700720c */ /* 0x000fda0003f05300 */
[----:B-12---:R-:W-:Y:S05]  /*0ac0*/  @!P0 BRA `(.L_x_9) ;  /* 0x0000000000288947 */ /* 0x006fea0003800000 */
[----:B------:R-:W0:Y:S02]  /*0ad0*/  LDC R3, c[0x0][0x634] ;  /* 0x00018d00ff037b82 */ /* 0x000e240000000800 */
[----:B0-----:R-:W-:-:S05]  /*0ae0*/  IADD3 R3, P0, R16, R3, RZ ;  /* 0x0000000310037210 */ /* 0x001fca0007f1e0ff */
[----:B------:R-:W-:-:S04]  /*0af0*/  IMAD.X R21, RZ, RZ, R17, P0 ;  /* 0x000000ffff157224 */ /* 0x000fc800000e0611 */
[----:B------:R-:W-:-:S04]  /*0b00*/  IMAD.WIDE.U32 R10, R21, R22, RZ ;  /* 0x00000016150a7225 */ /* 0x000fc800078e00ff */
[----:B------:R-:W-:-:S04]  /*0b10*/  IMAD.WIDE.U32 R12, P0, R3, R23, R10 ;  /* 0x00000017030c7225 */ /* 0x000fc8000780000a */
[----:B------:R-:W-:-:S04]  /*0b20*/  IMAD.WIDE.U32 R10, R3, R22, RZ ;  /* 0x00000016030a7225 */ /* 0x000fc800078e00ff */
[----:B------:R-:W-:Y:S01]  /*0b30*/  IMAD.X R15, RZ, RZ, RZ, P0 ;  /* 0x000000ffff0f7224 */ /* 0x000fe200000e06ff */
[----:B------:R-:W-:Y:S01]  /*0b40*/  IADD3 RZ, P0, R11, R12, RZ ;  /* 0x0000000c0bff7210 */ /* 0x000fe20007f1e0ff */
[----:B------:R-:W-:-:S04]  /*0b50*/  IMAD.MOV.U32 R14, RZ, RZ, R13 ;  /* 0x000000ffff0e7224 */ /* 0x000fc800078e000d */
[----:B------:R-:W-:-:S08]  /*0b60*/  IMAD.WIDE.U32.X R10, R21, R23, R14, P0 ;  /* 0x00000017150a7225 */ /* 0x000fd000000e040e */
.L_x_9:
[----:B------:R-:W0:Y:S01]  /*0b70*/  LDC.64 R28, c[0x0][0x640] ;  /* 0x00019000ff1c7b82 */ /* 0x000e220000000a00 */
[-CC-:B------:R-:W-:Y:S01]  /*0b80*/  SHF.R.U64 R99, R10, R8.reuse, R11.reuse ;  /* 0x000000080a637219 */ /* 0x180fe2000000120b */
[----:B------:R-:W-:Y:S01]  /*0b90*/  IMAD.MOV.U32 R23, RZ, RZ, 0x1 ;  /* 0x00000001ff177424 */ /* 0x000fe200078e00ff */
[----:B------:R-:W-:Y:S02]  /*0ba0*/  SHF.R.U32.HI R3, RZ, R8, R11 ;  /* 0x00000008ff037219 */ /* 0x000fe4000001160b */
[----:B------:R-:W-:-:S03]  /*0bb0*/  IADD3 R5, P0, RZ, -R99, RZ ;  /* 0x80000063ff057210 */ /* 0x000fc60007f1e0ff */
[----:B------:R-:W1:Y:S02]  /*0bc0*/  LDC R12, c[0x0][0x618] ;  /* 0x00018600ff0c7b82 */ /* 0x000e640000000800 */
[----:B------:R-:W-:Y:S02]  /*0bd0*/  IMAD.X R3, RZ, RZ, ~R3, P0 ;  /* 0x000000ffff037224 */ /* 0x000fe400000e0e03 */
[----:B------:R-:W-:-:S04]  /*0be0*/  IMAD.WIDE.U32 R10, R5, R24, R16 ;  /* 0x00000018050a7225 */ /* 0x000fc800078e0010 */
[----:B------:R-:W2:Y:S01]  /*0bf0*/  LDC R22, c[0x0][0x608] ;  /* 0x00018200ff167b82 */ /* 0x000ea20000000800 */
[----:B------:R-:W-:Y:S02]  /*0c00*/  IMAD R8, R3, R24, RZ ;  /* 0x0000001803087224 */ /* 0x000fe400078e02ff */
[----:B------:R-:W-:Y:S02]  /*0c10*/  IMAD.MOV.U32 R3, RZ, RZ, -0x1 ;  /* 0xffffffffff037424 */ /* 0x000fe400078e00ff */
[----:B------:R-:W-:-:S03]  /*0c20*/  IMAD R5, R5, R25, R8 ;  /* 0x0000001905057224 */ /* 0x000fc600078e0208 */
[----:B------:R-:W3:Y:S01]  /*0c30*/  LDC R26, c[0x0][0x658] ;  /* 0x00019600ff1a7b82 */ /* 0x000ee20000000800 */
[----:B------:R-:W-:Y:S01]  /*0c40*/  IMAD.IADD R5, R11, 0x1, R5 ;  /* 0x000000010b057824 */ /* 0x000fe200078e0205 */
[----:B0-----:R-:W-:-:S04]  /*0c50*/  ISETP.NE.U32.AND P0, PT, R28, RZ, PT ;  /* 0x000000ff1c00720c */ /* 0x001fc80003f05070 */
[----:B------:R-:W-:Y:S02]  /*0c60*/  ISETP.NE.AND.EX P0, PT, R29, RZ, PT, P0 ;  /* 0x000000ff1d00720c */ /* 0x000fe40003f05300 */
[----:B------:R-:W0:Y:S01]  /*0c70*/  LDC R24, c[0x0][0x600] ;  /* 0x00018000ff187b82 */ /* 0x000e220000000800 */
[-CC-:B-1----:R-:W-:Y:S02]  /*0c80*/  SHF.R.U64 R14, R10, R12.reuse, R5.reuse ;  /* 0x0000000c0a0e7219 */ /* 0x182fe40000001205 */
[----:B------:R-:W-:-:S05]  /*0c90*/  SHF.R.U32.HI R5, RZ, R12, R5 ;  /* 0x0000000cff057219 */ /* 0x000fca0000011605 */
[----:B------:R-:W1:Y:S01]  /*0ca0*/  LDC R15, c[0x0][0x648] ;  /* 0x00019200ff0f7b82 */ /* 0x000e620000000800 */
[-CC-:B--2---:R-:W-:Y:S02]  /*0cb0*/  SHF.R.U64 R27, R14, R22.reuse, R5.reuse ;  /* 0x000000160e1b7219 */ /* 0x184fe40000001205 */
[----:B------:R-:W-:Y:S01]  /*0cc0*/  SHF.R.U32.HI R5, RZ, R22, R5 ;  /* 0x00000016ff057219 */ /* 0x000fe20000011605 */
[----:B------:R-:W-:-:S04]  /*0cd0*/  IMAD R22, R9, R20, R4 ;  /* 0x0000001409167224 */ /* 0x000fc800078e0204 */
[----:B------:R-:W2:Y:S01]  /*0ce0*/  LDC R21, c[0x0][0x638] ;  /* 0x00018e00ff157b82 */ /* 0x000ea20000000800 */
[-CC-:B---3--:R-:W-:Y:S02]  /*0cf0*/  SHF.R.U64 R20, R27, R26.reuse, R5.reuse ;  /* 0x0000001a1b147219 */ /* 0x188fe40000001205 */
[-C--:B------:R-:W-:Y:S02]  /*0d00*/  SHF.L.U32 R3, R3, R26.reuse, RZ ;  /* 0x0000001a03037219 */ /* 0x080fe400000006ff */
[----:B------:R-:W-:Y:S01]  /*0d10*/  SHF.R.U32.HI R5, RZ, R26, R5 ;  /* 0x0000001aff057219 */ /* 0x000fe20000011605 */
[----:B------:R-:W-:Y:S01]  /*0d20*/  IMAD.MOV.U32 R4, RZ, RZ, R20 ;  /* 0x000000ffff047224 */ /* 0x000fe200078e0014 */
[----:B------:R-:W-:Y:S01]  /*0d30*/  LOP3.LUT R12, RZ, R3, RZ, 0x33, !PT ;  /* 0x00000003ff0c7212 */ /* 0x000fe200078e33ff */
[----:B------:R-:W3:Y:S01]  /*0d40*/  LDC R25, c[0x0][0x610] ;  /* 0x00018400ff197b82 */ /* 0x000ee20000000800 */
[----:B------:R-:W-:Y:S05]  /*0d50*/  @!P0 BRA `(.L_x_10) ;  /* 0x0000000000288947 */ /* 0x000fea0003800000 */
[----:B------:R-:W4:Y:S02]  /*0d60*/  LDC R3, c[0x0][0x64c] ;  /* 0x00019300ff037b82 */ /* 0x000f240000000800 */
[----:B----4-:R-:W-:-:S05]  /*0d70*/  IADD3 R3, P0, R20, R3, RZ ;  /* 0x0000000314037210 */ /* 0x010fca0007f1e0ff */
        /* <DEDUP_REMOVED lines=8> */
.L_x_10:
[----:B-1----:R-:W-:Y:S01]  /*0e00*/  SHF.R.U64 R4, R4, R15, R5 ;  /* 0x0000000f04047219 */ /* 0x002fe20000001205 */
[----:B0-----:R-:W-:Y:S01]  /*0e10*/  VIADD R5, R24, 0xffffffff ;  /* 0xffffffff18057836 */ /* 0x001fe20000000000 */
[----:B------:R-:W-:Y:S02]  /*0e20*/  SHF.L.U32 R3, R23, R26, RZ ;  /* 0x0000001a17037219 */ /* 0x000fe400000006ff */
[----:B------:R-:W-:Y:S01]  /*0e30*/  LOP3.LUT R12, R27, R12, RZ, 0xc0, !PT ;  /* 0x0000000c1b0c7212 */ /* 0x000fe200078ec0ff */
[----:B------:R-:W-:Y:S01]  /*0e40*/  IMAD.MOV R8, RZ, RZ, -R4 ;  /* 0x000000ffff087224 */ /* 0x000fe200078e0a04 */
[----:B------:R-:W-:-:S03]  /*0e50*/  SEL R7, R7, R22, !P1 ;  /* 0x0000001607077207 */ /* 0x000fc60004800000 */
[----:B------:R-:W-:Y:S01]  /*0e60*/  IMAD R12, R3, R4, R12 ;  /* 0x00000004030c7224 */ /* 0x000fe200078e020c */
[----:B------:R-:W-:Y:S01]  /*0e70*/  LOP3.LUT R4, R14, R5, RZ, 0xc0, !PT ;  /* 0x000000050e047212 */ /* 0x000fe200078ec0ff */
[----:B--2---:R-:W-:Y:S02]  /*0e80*/  IMAD R3, R8, R21, R20 ;  /* 0x0000001508037224 */ /* 0x004fe400078e0214 */
[----:B---3--:R-:W-:Y:S02]  /*0e90*/  IMAD R7, R12, R25, R7 ;  /* 0x000000190c077224 */ /* 0x008fe400078e0207 */
[----:B------:R-:W-:Y:S02]  /*0ea0*/  IMAD.MOV.U32 R5, RZ, RZ, 0x1 ;  /* 0x00000001ff057424 */ /* 0x000fe400078e00ff */
[----:B------:R-:W-:-:S03]  /*0eb0*/  IMAD R4, R3, R24, R4 ;  /* 0x0000001803047224 */ /* 0x000fc600078e0204 */
[----:B------:R-:W-:Y:S02]  /*0ec0*/  PRMT R3, R5, 0x7610, R3 ;  /* 0x0000761005037816 */ /* 0x000fe40000000003 */
[----:B------:R-:W-:Y:S02]  /*0ed0*/  SEL R100, R4, R7, !P1 ;  /* 0x0000000704647207 */ /* 0x000fe40004800000 */
[----:B------:R-:W-:-:S07]  /*0ee0*/  SEL R101, R7, R4, !P1 ;  /* 0x0000000407657207 */ /* 0x000fce0004800000 */
.L_x_8:
[----:B------:R-:W-:-:S08]  /*0ef0*/  NOP ;  /* 0x0000000000007918 */ /* 0x000fd00000000000 */
[----:B------:R-:W0:Y:S02]  /*0f00*/  USETMAXREG.TRY_ALLOC.CTAPOOL UP0, 0xe8 ;  /* 0x000000e8000079c8 */ /* 0x000e240008000600 */
[----:B0-----:R-:W-:-:S13]  /*0f10*/  PLOP3.LUT P0, PT, PT, PT, UP0, 0x80, 0x0 ;  /* 0x000000000000781c */ /* 0x001fda0003f0f008 */
[----:B------:R-:W-:Y:S05]  /*0f20*/  @!P0 BRA `(.L_x_8) ;  /* 0xfffffffc00f08947 */ /* 0x000fea000383ffff */
[----:B------:R-:W-:Y:S01]  /*0f30*/  ULDC.64 UR4, c[0x0][0x598] ;  /* 0x0001660000047ab9 */ /* 0x000fe20000000a00 */
[----:B------:R-:W-:Y:S01]  /*0f40*/  ULDC.64 UR38, c[0x0][0x208] ;  /* 0x0000820000267ab9 */ /* 0x000fe20000000a00 */
[----:B------:R-:W-:-:S04]  /*0f50*/  ISETP.NE.U32.AND P0, PT, RZ, UR4, PT ;  /* 0x00000004ff007c0c */ /* 0x000fc8000bf05070 */
[----:B------:R-:W-:-:S13]  /*0f60*/  ISETP.NE.AND.EX P0, PT, RZ, UR5, PT, P0 ;  /* 0x00000005ff007c0c */ /* 0x000fda000bf05300 */
[----:B------:R-:W-:Y:S05]  /*0f70*/  @!P0 BRA `(.L_x_11) ;  /* 0x00000000001c8947 */ /* 0x000fea0003800000 */
[----:B------:R-:W0:Y:S02]  /*0f80*/  LDC.64 R4, c[0x0][0x598] ;  /* 0x00016600ff047b82 */ /* 0x000e240000000a00 */
[----:B0-----:R-:W2:Y:S02]  /*0f90*/  LDG.E.64 R4, desc[UR38][R4.64] ;  /* 0x0000002604047981 */ /* 0x001ea4000c1e1b00 */
[----:B--2---:R-:W-:-:S04]  /*0fa0*/  ISETP.NE.U32.AND P0, PT, R4, RZ, PT ;  /* 0x000000ff0400720c */ /* 0x004fc80003f05070 */
[----:B------:R-:W-:-:S13]  /*0fb0*/  ISETP.NE.AND.EX P0, PT, R5, RZ, PT, P0 ;  /* 0x000000ff0500720c */ /* 0x000fda0003f05300 */
[----:B------:R-:W-:Y:S05]  /*0fc0*/  @!P0 BRA `(.L_x_11) ;  /* 0x0000000000088947 */ /* 0x000fea0003800000 */
[----:B------:R0:W5:Y:S01]  /*0fd0*/  LD.E R88, desc[UR38][R4.64] ;  /* 0x0000002604587980 */ /* 0x000162000c101900 */
[----:B------:R-:W-:Y:S05]  /*0fe0*/  BRA `(.L_x_12) ;  /* 0x0000000000247947 */ /* 0x000fea0003800000 */
.L_x_11:
[----:B------:R-:W-:Y:S02]  /*0ff0*/  ULDC.64 UR4, c[0x0][0x588] ;  /* 0x0001620000047ab9 */ /* 0x000fe40000000a00 */
[----:B------:R-:W-:-:S04]  /*1000*/  ISETP.NE.U32.AND P0, PT, RZ, UR4, PT ;  /* 0x00000004ff007c0c */ /* 0x000fc8000bf05070 */
[----:B------:R-:W-:-:S13]  /*1010*/  ISETP.NE.AND.EX P0, PT, RZ, UR5, PT, P0 ;  /* 0x00000005ff007c0c */ /* 0x000fda000bf05300 */
[----:B------:R-:W-:Y:S05]  /*1020*/  @!P0 BRA `(.L_x_13) ;  /* 0x00000000000c8947 */ /* 0x000fea0003800000 */
[----:B------:R-:W0:Y:S02]  /*1030*/  LDC.64 R88, c[0x0][0x588] ;  /* 0x00016200ff587b82 */ /* 0x000e240000000a00 */
[----:B0-----:R1:W5:Y:S01]  /*1040*/  LDG.E R88, desc[UR38][R88.64] ;  /* 0x0000002658587981 */ /* 0x001362000c1e1900 */
[----:B------:R-:W-:Y:S05]  /*1050*/  BRA `(.L_x_12) ;  /* 0x0000000000087947 */ /* 0x000fea0003800000 */
.L_x_13:
[----:B------:R-:W-:Y:S02]  /*1060*/  ULDC UR4, c[0x0][0x580] ;  /* 0x0001600000047ab9 */ /* 0x000fe40000000800 */
[----:B------:R-:W-:-:S07]  /*1070*/  IMAD.U32 R88, RZ, RZ, UR4 ;  /* 0x00000004ff587e24 */ /* 0x000fce000f8e00ff */
.L_x_12:
[----:B------:R-:W-:Y:S02]  /*1080*/  ULDC.64 UR4, c[0x0][0x5a0] ;  /* 0x0001680000047ab9 */ /* 0x000fe40000000a00 */
[----:B------:R-:W-:-:S04]  /*1090*/  ISETP.NE.U32.AND P0, PT, RZ, UR4, PT ;  /* 0x00000004ff007c0c */ /* 0x000fc8000bf05070 */
[----:B------:R-:W-:-:S13]  /*10a0*/  ISETP.NE.AND.EX P0, PT, RZ, UR5, PT, P0 ;  /* 0x00000005ff007c0c */ /* 0x000fda000bf05300 */
[----:B------:R-:W-:Y:S05]  /*10b0*/  @!P0 BRA `(.L_x_14) ;  /* 0x00000000001c8947 */ /* 0x000fea0003800000 */
[----:B0-----:R-:W0:Y:S02]  /*10c0*/  LDC.64 R4, c[0x0][0x5a0] ;  /* 0x00016800ff047b82 */ /* 0x001e240000000a00 */
[----:B0-----:R-:W2:Y:S02]  /*10d0*/  LDG.E.64 R4, desc[UR38][R4.64] ;  /* 0x0000002604047981 */ /* 0x001ea4000c1e1b00 */
[----:B--2---:R-:W-:-:S04]  /*10e0*/  ISETP.NE.U32.AND P0, PT, R4, RZ, PT ;  /* 0x000000ff0400720c */ /* 0x004fc80003f05070 */
[----:B------:R-:W-:-:S13]  /*10f0*/  ISETP.NE.AND.EX P0, PT, R5, RZ, PT, P0 ;  /* 0x000000ff0500720c */ /* 0x000fda0003f05300 */
[----:B------:R-:W-:Y:S05]  /*1100*/  @!P0 BRA `(.L_x_14) ;  /* 0x0000000000088947 */ /* 0x000fea0003800000 */
[----:B-1----:R0:W5:Y:S01]  /*1110*/  LD.E R89, desc[UR38][R4.64] ;  /* 0x0000002604597980 */ /* 0x002162000c101900 */
[----:B------:R-:W-:Y:S05]  /*1120*/  BRA `(.L_x_15) ;  /* 0x0000000000247947 */ /* 0x000fea0003800000 */
.L_x_14:
[----:B------:R-:W-:Y:S02]  /*1130*/  ULDC.64 UR4, c[0x0][0x590] ;  /* 0x0001640000047ab9 */ /* 0x000fe40000000a00 */
[----:B------:R-:W-:-:S04]  /*1140*/  ISETP.NE.U32.AND P0, PT, RZ, UR4, PT ;  /* 0x00000004ff007c0c */ /* 0x000fc8000bf05070 */
[----:B------:R-:W-:-:S13]  /*1150*/  ISETP.NE.AND.EX P0, PT, RZ, UR5, PT, P0 ;  /* 0x00000005ff007c0c */ /* 0x000fda000bf05300 */
[----:B------:R-:W-:Y:S05]  /*1160*/  @!P0 BRA `(.L_x_16) ;  /* 0x00000000000c8947 */ /* 0x000fea0003800000 */
[----:B0-----:R-:W1:Y:S02]  /*1170*/  LDC.64 R4, c[0x0][0x590] ;  /* 0x00016400ff047b82 */ /* 0x001e640000000a00 */
[----:B-1----:R1:W5:Y:S01]  /*1180*/  LDG.E R89, desc[UR38][R4.64] ;  /* 0x0000002604597981 */ /* 0x002362000c1e1900 */
[----:B------:R-:W-:Y:S05]  /*1190*/  BRA `(.L_x_15) ;  /* 0x0000000000087947 */ /* 0x000fea0003800000 */
.L_x_16:
[----:B------:R-:W-:Y:S02]  /*11a0*/  ULDC UR4, c[0x0][0x584] ;  /* 0x0001610000047ab9 */ /* 0x000fe40000000800 */
[----:B-1----:R-:W-:-:S07]  /*11b0*/  IMAD.U32 R89, RZ, RZ, UR4 ;  /* 0x00000004ff597e24 */ /* 0x002fce000f8e00ff */
.L_x_15:
[----:B------:R-:W-:-:S13]  /*11c0*/  LOP3.LUT P0, RZ, R3, 0xff, RZ, 0xc0, !PT ;  /* 0x000000ff03ff7812 */ /* 0x000fda000780c0ff */
[----:B------:R-:W-:Y:S05]  /*11d0*/  @!P0 EXIT ;  /* 0x000000000000894d */ /* 0x000fea0003800000 */
[----:B------:R-:W2:Y:S01]  /*11e0*/  LDC R92, c[0x0][0x658] ;  /* 0x00019600ff5c7b82 */ /* 0x000ea20000000800 */
[----:B------:R-:W-:Y:S01]  /*11f0*/  ULDC.64 UR6, c[0x0][0x288] ;  /* 0x0000a20000067ab9 */ /* 0x000fe20000000a00 */
[----:B------:R-:W-:Y:S01]  /*1200*/  LOP3.LUT R6, R6, 0x1, RZ, 0xc0, !PT ;  /* 0x0000000106067812 */ /* 0x000fe200078ec0ff */
[----:B------:R-:W-:Y:S01]  /*1210*/  UIADD3 UR4, UR7, 0x1f, URZ ;  /* 0x0000001f07047890 */ /* 0x000fe2000fffe03f */
[----:B------:R-:W-:Y:S01]  /*1220*/  SHF.R.U32.HI R3, RZ, 0x2, R94 ;  /* 0x00000002ff037819 */ /* 0x000fe2000001165e */
[----:B01----:R-:W-:Y:S01]  /*1230*/  IMAD.MOV.U32 R5, RZ, RZ, -0x1 ;  /* 0xffffffffff057424 */ /* 0x003fe200078e00ff */
[----:B------:R-:W-:Y:S01]  /*1240*/  SHF.R.U32.HI R0, RZ, 0x1, R0 ;  /* 0x00000001ff007819 */ /* 0x000fe20000011600 */
[----:B------:R-:W-:Y:S01]  /*1250*/  USHF.R.S32.HI UR5, URZ, 0x1f, UR4 ;  /* 0x0000001f3f057899 */ /* 0x000fe20008011404 */
[----:B------:R-:W0:Y:S01]  /*1260*/  LDC.64 R90, c[0x0][0x5c8] ;  /* 0x00017200ff5a7b82 */ /* 0x000e220000000a00 */
[----:B------:R-:W-:Y:S01]  /*1270*/  IMAD.SHL.U32 R22, R6, 0x40, RZ ;  /* 0x0000004006167824 */ /* 0x000fe200078e00ff */
[----:B------:R-:W-:Y:S01]  /*1280*/  LOP3.LUT R3, R3, 0x7, RZ, 0xc0, !PT ;  /* 0x0000000703037812 */ /* 0x000fe200078ec0ff */
[----:B------:R-:W-:Y:S01]  /*1290*/  ULEA.HI UR5, UR5, UR4, URZ, 0x5 ;  /* 0x0000000405057291 */ /* 0x000fe2000f8f283f */
[----:B------:R-:W-:Y:S01]  /*12a0*/  LOP3.LUT R0, R0, 0x30, RZ, 0xc0, !PT ;  /* 0x0000003000007812 */ /* 0x000fe200078ec0ff */
[----:B------:R-:W-:Y:S01]  /*12b0*/  IMAD.MOV.U32 R7, RZ, RZ, 0x1 ;  /* 0x00000001ff077424 */ /* 0x000fe200078e00ff */
[--C-:B------:R-:W-:Y:S01]  /*12c0*/  LOP3.LUT R22, R22, 0x40, R3.reuse, 0xe2, !PT ;  /* 0x0000004016167812 */ /* 0x100fe200078ee203 */
[----:B------:R-:W-:Y:S01]  /*12d0*/  USHF.R.S32.HI UR43, URZ, 0x5, UR5 ;  /* 0x000000053f2b7899 */ /* 0x000fe20008011405 */
[----:B------:R-:W1:Y:S01]  /*12e0*/  LDC R96, c[0x0][0x600] ;  /* 0x00018000ff607b82 */ /* 0x000e620000000800 */
[----:B------:R-:W-:Y:S01]  /*12f0*/  IADD3 R3, RZ, -R0, -R3 ;  /* 0x80000000ff037210 */ /* 0x000fe20007ffe803 */
[----:B------:R-:W-:Y:S01]  /*1300*/  IMAD.U32 R4, RZ, RZ, UR6 ;  /* 0x00000006ff047e24 */ /* 0x000fe2000f8e00ff */
[C---:B------:R-:W-:Y:S01]  /*1310*/  LOP3.LUT R93, R94.reuse, 0x3, RZ, 0xc0, !PT ;  /* 0x000000035e5d7812 */ /* 0x040fe200078ec0ff */
[----:B------:R-:W-:Y:S01]  /*1320*/  UISETP.LT.AND UP0, UPT, UR43, 0x1, UPT ;  /* 0x000000012b00788c */ /* 0x000fe2000bf01270 */
[----:B------:R-:W-:Y:S01]  /*1330*/  LOP3.LUT R95, R94, 0x80, RZ, 0xc0, !PT ;  /* 0x000000805e5f7812 */ /* 0x000fe200078ec0ff */
[----:B------:R-:W-:Y:S01]  /*1340*/  IMAD R3, R6, -0x40, R3 ;  /* 0xffffffc006037824 */ /* 0x000fe200078e0203 */
[----:B------:R-:W-:Y:S01]  /*1350*/  ULDC UR4, c[0x0][0x284] ;  /* 0x0000a10000047ab9 */ /* 0x000fe20000000800 */
[----:B--2---:R-:W-:Y:S01]  /*1360*/  SHF.L.U32 R5, R5, R92, RZ ;  /* 0x0000005c05057219 */ /* 0x004fe200000006ff */
[----:B------:R-:W-:Y:S01]  /*1370*/  USEL UR44, UR43, 0x1, UP0 ;  /* 0x000000012b2c7887 */ /* 0x000fe20008000000 */
[----:B------:R-:W-:Y:S01]  /*1380*/  IMAD R93, R93, -0x2, R4 ;  /* 0xfffffffe5d5d7824 */ /* 0x000fe200078e0204 */
[----:B------:R-:W-:Y:S01]  /*1390*/  LOP3.LUT R22, R22, R0, RZ, 0xfc, !PT ;  /* 0x0000000016167212 */ /* 0x000fe200078efcff */
[----:B------:R-:W-:Y:S01]  /*13a0*/  IMAD.SHL.U32 R94, R94, 0x2, RZ ;  /* 0x000000025e5e7824 */ /* 0x000fe200078e00ff */
[----:B------:R-:W-:Y:S01]  /*13b0*/  SHF.L.U32 R92, R7, R92, RZ ;  /* 0x0000005c075c7219 */ /* 0x000fe200000006ff */
[----:B------:R-:W-:Y:S01]  /*13c0*/  VIADD R98, R3, UR4 ;  /* 0x0000000403627c36 */ /* 0x000fe20008000000 */
[----:B------:R-:W-:Y:S01]  /*13d0*/  LOP3.LUT R103, R18, 0x1, RZ, 0xfc, !PT ;  /* 0x0000000112677812 */ /* 0x000fe200078efcff */
[----:B------:R-:W-:Y:S01]  /*13e0*/  IMAD.MOV.U32 R23, RZ, RZ, RZ ;  /* 0x000000ffff177224 */ /* 0x000fe200078e00ff */
[C---:B0-----:R-:W-:Y:S01]  /*13f0*/  SHF.L.U64.HI R91, R90.reuse, 0x3, R91 ;  /* 0x000000035a5b7819 */ /* 0x041fe2000001025b */
[----:B------:R-:W-:Y:S01]  /*1400*/  IMAD.SHL.U32 R90, R90, 0x8, RZ ;  /* 0x000000085a5a7824 */ /* 0x000fe200078e00ff */
[----:B------:R-:W-:Y:S01]  /*1410*/  SHF.R.U32.HI R95, RZ, 0x7, R95 ;  /* 0x00000007ff5f7819 */ /* 0x000fe2000001165f */
[----:B------:R-:W-:Y:S01]  /*1420*/  UIADD3 UR44, UR43, -UR44, URZ ;  /* 0x8000002c2b2c7290 */ /* 0x000fe2000fffe03f */
[----:B------:R-:W-:Y:S01]  /*1430*/  LOP3.LUT R97, RZ, R5, RZ, 0x33, !PT ;  /* 0x00000005ff617212 */ /* 0x000fe200078e33ff */
[----:B------:R-:W-:Y:S01]  /*1440*/  UMOV UR40, URZ ;  /* 0x0000003f00287c82 */ /* 0x000fe20008000000 */
[----:B------:R-:W-:Y:S01]  /*1450*/  UMOV UR41, URZ ;  /* 0x0000003f00297c82 */ /* 0x000fe20008000000 */
[----:B-1----:R-:W-:-:S08]  /*1460*/  VIADD R96, R96, 0xffffffff ;  /* 0xffffffff60607836 */ /* 0x002fd00000000000 */
.L_x_164:
[----:B0-----:R-:W0:Y:S01]  /*1470*/  SHFL.IDX PT, R0, R95, RZ, 0x1f ;  /* 0x00001fff5f007589 */ /* 0x001e2200000e0000 */
[----:B-1----:R-:W1:Y:S01]  /*1480*/  S2UR UR7, SR_CgaCtaId ;  /* 0x00000000000779c3 */ /* 0x002e620000008800 */
[----:B------:R-:W-:Y:S01]  /*1490*/  UMOV UR6, 0x400 ;  /* 0x0000040000067882 */ /* 0x000fe20000000000 */
[----:B0-----:R-:W-:Y:S01]  /*14a0*/  R2UR UR4, R0 ;  /* 0x00000000000472ca */ /* 0x001fe200000e0000 */
[----:B-1----:R-:W-:-:S12]  /*14b0*/  ULEA UR6, UR7, UR6, 0x18 ;  /* 0x0000000607067291 */ /* 0x002fd8000f8ec03f */
[----:B------:R-:W-:-:S04]  /*14c0*/  ULEA.HI UR5, UR4, UR4, URZ, 0x1 ;  /* 0x0000000404057291 */ /* 0x000fc8000f8f083f */
[----:B------:R-:W-:-:S04]  /*14d0*/  ULOP3.LUT UR5, UR5, 0x7fffe, URZ, 0xc0, !UPT ;  /* 0x0007fffe05057892 */ /* 0x000fc8000f8ec03f */
[----:B------:R-:W-:-:S03]  /*14e0*/  UIADD3 UR5, UR4, -UR5, URZ ;  /* 0x8000000504057290 */ /* 0x000fc6000fffe03f */
[----:B------:R-:W-:Y:S01]  /*14f0*/  ULDC UR4, c[0x0][0x28c] ;  /* 0x0000a30000047ab9 */ /* 0x000fe20000000800 */
[----:B------:R-:W-:Y:S01]  /*1500*/  ULEA UR5, UR5, UR6, 0xd ;  /* 0x0000000605057291 */ /* 0x000fe2000f8e683f */
[----:B------:R-:W-:-:S03]  /*1510*/  ISETP.LT.AND P0, PT, RZ, UR4, PT ;  /* 0x00000004ff007c0c */ /* 0x000fc6000bf01270 */
[----:B------:R-:W-:-:S04]  /*1520*/  UIADD3 UR5, UR5, 0x180, URZ ;  /* 0x0000018005057890 */ /* 0x000fc8000fffe03f */
[----:B------:R-:W-:-:S04]  /*1530*/  USHF.R.U32.HI UR5, URZ, 0x4, UR5 ;  /* 0x000000043f057899 */ /* 0x000fc80008011605 */
[----:B------:R-:W-:-:S04]  /*1540*/  ULOP3.LUT UR5, UR5, 0x3fff, URZ, 0xc0, !UPT ;  /* 0x00003fff05057892 */ /* 0x000fc8000f8ec03f */
[----:B------:R-:W-:Y:S01]  /*1550*/  ULOP3.LUT UR45, UR5, 0x10000, URZ, 0xfc, !UPT ;  /* 0x00010000052d7892 */ /* 0x000fe2000f8efc3f */
[----:B---345:R-:W-:Y:S11]  /*1560*/  @P0 BRA `(.L_x_17) ;  /* 0x0000000000400947 */ /* 0x038ff60003800000 */
[----:B------:R-:W-:Y:S01]  /*1570*/  MOV R0, 0x0 ;  /* 0x0000000000007802 */ /* 0x000fe20000000f00 */
[----:B------:R-:W-:Y:S01]  /*1580*/  ULDC.64 UR4, c[0x4][0x68] ;  /* 0x01001a0000047ab9 */ /* 0x000fe20000000a00 */
[----:B------:R-:W-:Y:S01]  /*1590*/  ULDC.64 UR6, c[0x4][0x8] ;  /* 0x0100020000067ab9 */ /* 0x000fe20000000a00 */
[----:B------:R-:W-:Y:S01]  /*15a0*/  IMAD.U32 R4, RZ, RZ, UR4 ;  /* 0x00000004ff047e24 */ /* 0x000fe2000f8e00ff */
[----:B------:R0:W1:Y:S01]  /*15b0*/  LDC.64 R14, c[0x4][R0] ;  /* 0x01000000000e7b82 */ /* 0x0000620000000a00 */
[----:B------:R-:W-:Y:S01]  /*15c0*/  IMAD.U32 R5, RZ, RZ, UR5 ;  /* 0x00000005ff057e24 */ /* 0x000fe2000f8e00ff */
[----:B------:R-:W-:Y:S01]  /*15d0*/  ULDC.64 UR4, c[0x4][0x70] ;  /* 0x01001c0000047ab9 */ /* 0x000fe20000000a00 */
[----:B------:R-:W-:Y:S02]  /*15e0*/  IMAD.U32 R10, RZ, RZ, UR6 ;  /* 0x00000006ff0a7e24 */ /* 0x000fe4000f8e00ff */
[----:B------:R-:W-:Y:S02]  /*15f0*/  IMAD.U32 R6, RZ, RZ, UR4 ;  /* 0x00000004ff067e24 */ /* 0x000fe4000f8e00ff */
[----:B------:R-:W-:-:S02]  /*1600*/  IMAD.U32 R7, RZ, RZ, UR5 ;  /* 0x00000005ff077e24 */ /* 0x000fc4000f8e00ff */
[----:B------:R-:W-:Y:S02]  /*1610*/  IMAD.U32 R11, RZ, RZ, UR7 ;  /* 0x00000007ff0b7e24 */ /* 0x000fe4000f8e00ff */
[----:B------:R-:W-:Y:S02]  /*1620*/  IMAD.MOV.U32 R8, RZ, RZ, 0x1e1 ;  /* 0x000001e1ff087424 */ /* 0x000fe400078e00ff */
[----:B------:R-:W-:Y:S02]  /*1630*/  IMAD.MOV.U32 R12, RZ, RZ, 0x1 ;  /* 0x00000001ff0c7424 */ /* 0x000fe400078e00ff */
[----:B0-----:R-:W-:-:S07]  /*1640*/  IMAD.MOV.U32 R13, RZ, RZ, RZ ;  /* 0x000000ffff0d7224 */ /* 0x001fce00078e00ff */
[----:B------:R-:W-:-:S07]  /*1650*/  LEPC R20, `(.L_x_17) ;  /* 0x000000001014794e */ /* 0x000fce0000000000 */
[----:B-1---5:R-:W-:Y:S05]  /*1660*/  CALL.ABS.NOINC R14 ;  /* 0x000000000e007343 */ /* 0x022fea0003c00000 */
.L_x_17:
[----:B------:R-:W-:-:S13]  /*1670*/  ISETP.NE.AND P0, PT, R103, 0x3, PT ;  /* 0x000000036700780c */ /* 0x000fda0003f05270 */
[----:B------:R-:W-:Y:S05]  /*1680*/  @!P0 BRA `(.L_x_18) ;  /* 0x0000000000048947 */ /* 0x000fea0003800000 */
[----:B------:R-:W-:Y:S01]  /*1690*/  BPT.TRAP 0x1 ;  /* 0x000000040000795c */ /* 0x000fe20000300000 */
.L_x_18:
[----:B------:R-:W0:Y:S01]  /*16a0*/  S2UR UR5, SR_CgaCtaId ;  /* 0x00000000000579c3 */ /* 0x000e220000008800 */
[----:B------:R-:W-:Y:S01]  /*16b0*/  UMOV UR4, 0x400 ;  /* 0x0000040000047882 */ /* 0x000fe20000000000 */
[----:B------:R-:W-:Y:S02]  /*16c0*/  IMAD.U32 R0, RZ, RZ, UR40 ;  /* 0x00000028ff007e24 */ /* 0x000fe4000f8e00ff */
[----:B------:R-:W-:-:S03]  /*16d0*/  IMAD.U32 R3, RZ, RZ, UR41 ;  /* 0x00000029ff037e24 */ /* 0x000fc6000f8e00ff */
[----:B------:R-:W-:Y:S01]  /*16e0*/  SHF.L.U32 R0, R0, 0x1f, RZ ;  /* 0x0000001f00007819 */ /* 0x000fe200000006ff */
[----:B0-----:R-:W-:-:S06]  /*16f0*/  ULEA UR4, UR5, UR4, 0x18 ;  /* 0x0000000405047291 */ /* 0x001fcc000f8ec03f */
[----:B------:R-:W-:-:S04]  /*1700*/  IMAD.U32 R6, RZ, RZ, UR4 ;  /* 0x00000004ff067e24 */ /* 0x000fc8000f8e00ff */
[----:B------:R-:W-:-:S04]  /*1710*/  IMAD R3, R3, 0x8, R6 ;  /* 0x0000000803037824 */ /* 0x000fc800078e0206 */
[----:B------:R0:W1:Y:S01]  /*1720*/  SYNCS.PHASECHK.TRANS64.TRYWAIT P1, [R3+URZ], R0 ;  /* 0x00000000030075a7 */ /* 0x000062000802017f */
[----:B------:R-:W-:Y:S05]  /*1730*/  @!P0 BRA `(.L_x_19) ;  /* 0x0000000000048947 */ /* 0x000fea0003800000 */
[----:B------:R-:W-:Y:S01]  /*1740*/  BPT.TRAP 0x1 ;  /* 0x000000040000795c */ /* 0x000fe20000300000 */
.L_x_19:
[----:B------:R-:W-:-:S05]  /*1750*/  IMAD.U32 R4, RZ, RZ, UR44 ;  /* 0x0000002cff047e24 */ /* 0x000fca000f8e00ff */
[----:B------:R-:W-:Y:S01]  /*1760*/  ISETP.GE.AND P2, PT, R4, 0x1, PT ;  /* 0x000000010400780c */ /* 0x000fe20003f46270 */
[----:B-1----:R-:W-:-:S12]  /*1770*/  @P1 BRA `(.L_x_20) ;  /* 0x0000000000081947 */ /* 0x002fd80003800000 */
[----:B------:R-:W1:Y:S02]  /*1780*/  SYNCS.PHASECHK.TRANS64.TRYWAIT P1, [R3+URZ], R0 ;  /* 0x00000000030075a7 */ /* 0x000e64000802017f */
[----:B-1----:R-:W-:Y:S05]  /*1790*/  @!P1 BRA `(.L_x_21) ;  /* 0x0000006400e49947 */ /* 0x002fea0003800000 */
.L_x_20:
[----:B------:R-:W-:Y:S05]  /*17a0*/  WARPSYNC.ALL ;  /* 0x0000000000007948 */ /* 0x000fea0003800000 */
[----:B------:R-:W-:Y:S01]  /*17b0*/  R2UR UR4, R6 ;  /* 0x00000000060472ca */ /* 0x000fe200000e0000 */
[----:B------:R-:W-:Y:S01]  /*17c0*/  ULEA UR5, UR41, UR45, 0xa ;  /* 0x0000002d29057291 */ /* 0x000fe2000f8e503f */
[----:B------:R-:W-:Y:S01]  /*17d0*/  WARPGROUP.ARRIVE ;  /* 0x00000000000079c5 */ /* 0x000fe20000000000 */
[----:B------:R-:W-:Y:S01]  /*17e0*/  UMOV UR9, 0x40000040 ;  /* 0x4000004000097882 */ /* 0x000fe20000000000 */
[----:B------:R-:W-:-:S04]  /*17f0*/  UMOV UR11, 0x40000040 ;  /* 0x40000040000b7882 */ /* 0x000fc80000000000 */
[----:B------:R-:W-:-:S05]  /*1800*/  UMOV UR8, UR5 ;  /* 0x0000000500087c82 */ /* 0x000fca0008000000 */
[----:B------:R-:W-:-:S04]  /*1810*/  UIADD3 UR4, UR4, 0x1c180, URZ ;  /* 0x0001c18004047890 */ /* 0x000fc8000fffe03f */
[----:B------:R-:W-:-:S04]  /*1820*/  USHF.R.U32.HI UR4, URZ, 0x4, UR4 ;  /* 0x000000043f047899 */ /* 0x000fc80008011604 */
[----:B------:R-:W-:-:S04]  /*1830*/  ULOP3.LUT UR4, UR4, 0x3fff, URZ, 0xc0, !UPT ;  /* 0x00003fff04047892 */ /* 0x000fc8000f8ec03f */
[----:B------:R-:W-:-:S04]  /*1840*/  ULOP3.LUT UR4, UR4, 0x10000, URZ, 0xfc, !UPT ;  /* 0x0001000004047892 */ /* 0x000fc8000f8efc3f */
[----:B------:R-:W-:-:S07]  /*1850*/  ULEA UR6, UR41, UR4, 0xa ;  /* 0x0000000429067291 */ /* 0x000fce000f8e503f */
[----:B------:R-:W-:Y:S02]  /*1860*/  UMOV UR10, UR6 ;  /* 0x00000006000a7c82 */ /* 0x000fe40008000000 */
[----:B------:R-:W-:Y:S01]  /*1870*/  HGMMA.64x128x8.F32.TF32 R24, gdesc[UR8], RZ, !UPT, gsb0 ;  /* 0x05e00000081879f0 */ /* 0x000fe2000c0028ff */
[----:B------:R-:W-:Y:S02]  /*1880*/  UIADD3 UR8, UR5, 0x2, URZ ;  /* 0x0000000205087890 */ /* 0x000fe4000fffe03f */
[----:B------:R-:W-:Y:S01]  /*1890*/  UIADD3 UR10, UR6, 0x2, URZ ;  /* 0x00000002060a7890 */ /* 0x000fe2000fffe03f */
[----:B------:R-:W-:Y:S01]  /*18a0*/  UMOV UR9, 0x40000040 ;  /* 0x4000004000097882 */ /* 0x000fe20000000000 */
[----:B------:R-:W-:Y:S01]  /*18b0*/  UMOV UR11, 0x40000040 ;  /* 0x40000040000b7882 */ /* 0x000fe20000000000 */
[----:B------:R-:W-:Y:S02]  /*18c0*/  WARPGROUP.DEPBAR.LE gsb0, 0x0 ;  /* 0x00008000000079c5 */ /* 0x000fe40000010000 */
[----:B------:R-:W-:-:S06]  /*18d0*/  WARPGROUP.ARRIVE ;  /* 0x00000000000079c5 */ /* 0x000fcc0000000000 */
[----:B------:R-:W-:Y:S01]  /*18e0*/  HGMMA.64x128x8.F32.TF32 R24, gdesc[UR8], R24, gsb0 ;  /* 0x05e00000081879f0 */ /* 0x000fe20008002818 */
        /* <DEDUP_REMOVED lines=13> */
[----:B------:R-:W-:Y:S03]  /*19c0*/  HGMMA.64x128x8.F32.TF32 R24, gdesc[UR8], R24, gsb0 ;  /* 0x05e00000081879f0 */ /* 0x000fe60008002818 */
[----:B------:R-:W-:Y:S02]  /*19d0*/  WARPGROUP.DEPBAR.LE gsb0, 0x0 ;  /* 0x00008000000079c5 */ /* 0x000fe40000010000 */
[----:B------:R-:W-:Y:S05]  /*19e0*/  @!P2 BRA `(.L_x_22) ;  /* 0x000000040028a947 */ /* 0x000fea0003800000 */
[----:B------:R-:W-:Y:S01]  /*19f0*/  UIADD3 UR5, UR41, 0x1, URZ ;  /* 0x0000000129057890 */ /* 0x000fe2000fffe03f */
[----:B01----:R-:W-:Y:S02]  /*1a00*/  IMAD.U32 R0, RZ, RZ, UR44 ;  /* 0x0000002cff007e24 */ /* 0x003fe4000f8e00ff */
[----:B------:R-:W-:Y:S01]  /*1a10*/  IMAD.U32 R3, RZ, RZ, UR41 ;  /* 0x00000029ff037e24 */ /* 0x000fe2000f8e00ff */
[----:B------:R-:W-:-:S04]  /*1a20*/  UISETP.NE.AND UP0, UPT, UR5, 0x7, UPT ;  /* 0x000000070500788c */ /* 0x000fc8000bf05270 */
[----:B------:R-:W-:Y:S02]  /*1a30*/  USEL UR6, URZ, 0x1, UP0 ;  /* 0x000000013f067887 */ /* 0x000fe40008000000 */
[----:B------:R-:W-:Y:S02]  /*1a40*/  USEL UR5, UR5, URZ, UP0 ;  /* 0x0000003f05057287 */ /* 0x000fe40008000000 */
[----:B------:R-:W-:-:S06]  /*1a50*/  ULOP3.LUT UR6, UR40, UR6, URZ, 0x3c, !UPT ;  /* 0x0000000628067292 */ /* 0x000fcc000f8e3c3f */
[----:B------:R-:W-:-:S07]  /*1a60*/  IMAD.U32 R7, RZ, RZ, UR6 ;  /* 0x00000006ff077e24 */ /* 0x000fce000f8e00ff */
.L_x_29:
[----:B------:R-:W-:Y:S05]  /*1a70*/  @!P0 BRA `(.L_x_23) ;  /* 0x0000000000048947 */ /* 0x000fea0003800000 */
[----:B------:R-:W-:Y:S01]  /*1a80*/  BPT.TRAP 0x1 ;  /* 0x000000040000795c */ /* 0x000fe20000300000 */
.L_x_23:
[----:B------:R-:W0:Y:S01]  /*1a90*/  S2UR UR7, SR_CgaCtaId ;  /* 0x00000000000779c3 */ /* 0x000e220000008800 */
[----:B------:R-:W-:Y:S01]  /*1aa0*/  UMOV UR6, 0x400 ;  /* 0x0000040000067882 */ /* 0x000fe20000000000 */
[----:B------:R-:W-:Y:S01]  /*1ab0*/  IMAD.U32 R5, RZ, RZ, UR5 ;  /* 0x00000005ff057e24 */ /* 0x000fe2000f8e00ff */
[----:B------:R-:W-:Y:S01]  /*1ac0*/  SHF.L.U32 R4, R7, 0x1f, RZ ;  /* 0x0000001f07047819 */ /* 0x000fe200000006ff */
[----:B0-----:R-:W-:-:S06]  /*1ad0*/  ULEA UR6, UR7, UR6, 0x18 ;  /* 0x0000000607067291 */ /* 0x001fcc000f8ec03f */
[----:B------:R-:W-:-:S04]  /*1ae0*/  IMAD.U32 R6, RZ, RZ, UR6 ;  /* 0x00000006ff067e24 */ /* 0x000fc8000f8e00ff */
[----:B------:R-:W-:-:S04]  /*1af0*/  IMAD R5, R5, 0x8, R6 ;  /* 0x0000000805057824 */ /* 0x000fc800078e0206 */
[----:B------:R0:W1:Y:S01]  /*1b00*/  SYNCS.PHASECHK.TRANS64.TRYWAIT P1, [R5+URZ], R4 ;  /* 0x00000004050075a7 */ /* 0x000062000802017f */
[----:B------:R-:W-:Y:S05]  /*1b10*/  @!P0 BRA `(.L_x_24) ;  /* 0x0000000000048947 */ /* 0x000fea0003800000 */
[----:B------:R-:W-:Y:S01]  /*1b20*/  BPT.TRAP 0x1 ;  /* 0x000000040000795c */ /* 0x000fe20000300000 */
.L_x_24:
[----:B-1----:R-:W-:Y:S05]  /*1b30*/  @P1 BRA `(.L_x_25) ;  /* 0x0000000000081947 */ /* 0x002fea0003800000 */
[----:B------:R-:W1:Y:S02]  /*1b40*/  SYNCS.PHASECHK.TRANS64.TRYWAIT P1, [R5+URZ], R4 ;  /* 0x00000004050075a7 */ /* 0x000e64000802017f */
[----:B-1----:R-:W-:Y:S05]  /*1b50*/  @!P1 BRA `(.L_x_26) ;  /* 0x0000006400089947 */ /* 0x002fea0003800000 */
.L_x_25:
[----:B------:R-:W-:Y:S01]  /*1b60*/  ULEA UR6, UR5, UR45, 0xa ;  /* 0x0000002d05067291 */ /* 0x000fe2000f8e503f */
[----:B------:R-:W-:Y:S01]  /*1b70*/  WARPGROUP.ARRIVE ;  /* 0x00000000000079c5 */ /* 0x000fe20000000000 */
[----:B------:R-:W-:Y:S01]  /*1b80*/  ULEA UR7, UR5, UR4, 0xa ;  /* 0x0000000405077291 */ /* 0x000fe2000f8e503f */
[----:B------:R-:W-:Y:S01]  /*1b90*/  UMOV UR9, 0x40000040 ;  /* 0x4000004000097882 */ /* 0x000fe20000000000 */
[----:B------:R-:W-:-:S03]  /*1ba0*/  UMOV UR11, 0x40000040 ;  /* 0x40000040000b7882 */ /* 0x000fc60000000000 */
[----:B------:R-:W-:Y:S02]  /*1bb0*/  UMOV UR8, UR6 ;  /* 0x0000000600087c82 */ /* 0x000fe40008000000 */
[----:B------:R-:W-:Y:S02]  /*1bc0*/  UMOV UR10, UR7 ;  /* 0x00000007000a7c82 */ /* 0x000fe40008000000 */
[----:B------:R-:W-:Y:S01]  /*1bd0*/  HGMMA.64x128x8.F32.TF32 R24, gdesc[UR8], R24, gsb0 ;  /* 0x05e00000081879f0 */ /* 0x000fe20008002818 */
[----:B------:R-:W-:Y:S02]  /*1be0*/  UIADD3 UR8, UR6, 0x2, URZ ;  /* 0x0000000206087890 */ /* 0x000fe4000fffe03f */
[----:B------:R-:W-:Y:S01]  /*1bf0*/  UIADD3 UR10, UR7, 0x2, URZ ;  /* 0x00000002070a7890 */ /* 0x000fe2000fffe03f */
[----:B------:R-:W-:Y:S01]  /*1c00*/  UMOV UR9, 0x40000040 ;  /* 0x4000004000097882 */ /* 0x000fe20000000000 */
[----:B------:R-:W-:Y:S01]  /*1c10*/  UMOV UR11, 0x40000040 ;  /* 0x40000040000b7882 */ /* 0x000fe20000000000 */
[----:B------:R-:W-:-:S02]  /*1c20*/  WARPGROUP.DEPBAR.LE gsb0, 0x0 ;  /* 0x00008000000079c5 */ /* 0x000fc40000010000 */
        /* <DEDUP_REMOVED lines=18> */
[----:B------:R-:W-:Y:S01]  /*1d50*/  BPT.TRAP 0x1 ;  /* 0x000000040000795c */ /* 0x000fe20000300000 */
.L_x_27:
[----:B------:R-:W-:-:S13]  /*1d60*/  ISETP.NE.AND P1, PT, R102, RZ, PT ;  /* 0x000000ff6600720c */ /* 0x000fda0003f25270 */
[----:B01----:R-:W-:-:S04]  /*1d70*/  @P1 IMAD R4, R3, 0x8, R6 ;  /* 0x0000000803041824 */ /* 0x003fc800078e0206 */
[----:B------:R-:W-:-:S05]  /*1d80*/  @P1 VIADD R4, R4, 0x38 ;  /* 0x0000003804041836 */ /* 0x000fca0000000000 */
[----:B------:R-:W-:-:S04]  /*1d90*/  @P1 PRMT R4, R19, 0x654, R4 ;  /* 0x0000065413041816 */ /* 0x000fc80000000004 */
[----:B------:R0:W-:Y:S01]  /*1da0*/  @P1 SYNCS.ARRIVE.TRANS64.RED.A1T0 RZ, [R4+URZ], RZ ;  /* 0x000000ff04ff19a7 */ /* 0x0001e2000810043f */
[----:B------:R-:W-:-:S13]  /*1db0*/  ISETP.GT.U32.AND P1, PT, R18, 0x1, PT ;  /* 0x000000011200780c */ /* 0x000fda0003f24070 */
[----:B0-----:R-:W-:Y:S05]  /*1dc0*/  @P1 BRA `(.L_x_28) ;  /* 0x0000000000041947 */ /* 0x001fea0003800000 */
[----:B------:R-:W-:Y:S01]  /*1dd0*/  BPT.TRAP 0x1 ;  /* 0x000000040000795c */ /* 0x000fe20000300000 */
.L_x_28:
[----:B------:R-:W-:Y:S01]  /*1de0*/  UIADD3 UR5, UR5, 0x1, URZ ;  /* 0x0000000105057890 */ /* 0x000fe2000fffe03f */
[C---:B------:R-:W-:Y:S01]  /*1df0*/  ISETP.GT.AND P2, PT, R0.reuse, 0x1, PT ;  /* 0x000000010000780c */ /* 0x040fe20003f44270 */
[----:B------:R-:W-:Y:S02]  /*1e00*/  VIADD R3, R3, 0x1 ;  /* 0x0000000103037836 */ /* 0x000fe40000000000 */
[----:B------:R-:W-:Y:S01]  /*1e10*/  UISETP.NE.AND UP0, UPT, UR5, 0x7, UPT ;  /* 0x000000070500788c */ /* 0x000fe2000bf05270 */
[----:B------:R-:W-:Y:S02]  /*1e20*/  VIADD R0, R0, 0xffffffff ;  /* 0xffffffff00007836 */ /* 0x000fe40000000000 */
[C---:B------:R-:W-:Y:S01]  /*1e30*/  ISETP.NE.AND P1, PT, R3.reuse, 0x7, PT ;  /* 0x000000070300780c */ /* 0x040fe20003f25270 */
[----:B------:R-:W-:Y:S02]  /*1e40*/  USEL UR6, URZ, 0x1, UP0 ;  /* 0x000000013f067887 */ /* 0x000fe40008000000 */
[----:B------:R-:W-:Y:S01]  /*1e50*/  USEL UR5, UR5, URZ, UP0 ;  /* 0x0000003f05057287 */ /* 0x000fe20008000000 */
[----:B------:R-:W-:-:S03]  /*1e60*/  SEL R3, R3, RZ, P1 ;  /* 0x000000ff03037207 */ /* 0x000fc60000800000 */
[----:B------:R-:W-:Y:S01]  /*1e70*/  LOP3.LUT R7, R7, UR6, RZ, 0x3c, !PT ;  /* 0x0000000607077c12 */ /* 0x000fe2000f8e3cff */
[----:B------:R-:W-:Y:S07]  /*1e80*/  @P2 BRA `(.L_x_29) ;  /* 0xfffffff800f82947 */ /* 0x000fee000383ffff */
.L_x_22:
[----:B01----:R-:W0:Y:S02]  /*1e90*/  LDC R0, c[0x0][0x28c] ;  /* 0x0000a300ff007b82 */ /* 0x003e240000000800 */
[----:B0-----:R-:W-:-:S13]  /*1ea0*/  ISETP.GE.AND P1, PT, R0, 0x1, PT ;  /* 0x000000010000780c */ /* 0x001fda0003f26270 */
[----:B------:R-:W-:Y:S05]  /*1eb0*/  @!P1 BRA `(.L_x_30) ;  /* 0x0000000000509947 */ /* 0x000fea0003800000 */
[----:B------:R-:W-:Y:S05]  /*1ec0*/  @!P0 BRA `(.L_x_31) ;  /* 0x0000000000048947 */ /* 0x000fea0003800000 */
[----:B------:R-:W-:Y:S01]  /*1ed0*/  BPT.TRAP 0x1 ;  /* 0x000000040000795c */ /* 0x000fe20000300000 */
.L_x_31:
[----:B------:R-:W-:Y:S01]  /*1ee0*/  ISETP.NE.AND P1, PT, R102, RZ, PT ;  /* 0x000000ff6600720c */ /* 0x000fe20003f25270 */
[----:B------:R-:W-:Y:S01]  /*1ef0*/  BSSY B0, `(.L_x_32) ;  /* 0x000000e000007945 */ /* 0x000fe20003800000 */
[----:B------:R-:W-:-:S11]  /*1f00*/  ISETP.GT.U32.AND P0, PT, R18, 0x1, PT ;  /* 0x000000011200780c */ /* 0x000fd60003f04070 */
[----:B------:R-:W-:Y:S05]  /*1f10*/  @!P1 BRA `(.L_x_33) ;  /* 0x00000000002c9947 */ /* 0x000fea0003800000 */
[----:B------:R-:W-:-:S04]  /*1f20*/  UIADD3 UR6, UR44, UR41, URZ ;  /* 0x000000292c067290 */ /* 0x000fc8000fffe03f */
[----:B------:R-:W-:-:S04]  /*1f30*/  UIMAD.WIDE.U32 UR4, UR6, 0x24924925, URZ ;  /* 0x24924925060478a5 */ /* 0x000fc8000f8e003f */
[----:B------:R-:W-:-:S04]  /*1f40*/  UIADD3 UR4, UR6, -UR5, URZ ;  /* 0x8000000506047290 */ /* 0x000fc8000fffe03f */
[----:B------:R-:W-:-:S04]  /*1f50*/  ULEA.HI UR4, UR4, UR5, URZ, 0x1f ;  /* 0x0000000504047291 */ /* 0x000fc8000f8ff83f */
[----:B------:R-:W-:-:S04]  /*1f60*/  USHF.R.U32.HI UR4, URZ, 0x2, UR4 ;  /* 0x000000023f047899 */ /* 0x000fc80008011604 */
[----:B------:R-:W-:-:S06]  /*1f70*/  UIMAD UR4, UR4, -0x7, UR6 ;  /* 0xfffffff9040478a4 */ /* 0x000fcc000f8e0206 */
[----:B------:R-:W-:-:S04]  /*1f80*/  IMAD.U32 R3, RZ, RZ, UR4 ;  /* 0x00000004ff037e24 */ /* 0x000fc8000f8e00ff */
[----:B------:R-:W-:-:S04]  /*1f90*/  IMAD R0, R3, 0x8, R6 ;  /* 0x0000000803007824 */ /* 0x000fc800078e0206 */
[----:B------:R-:W-:-:S05]  /*1fa0*/  VIADD R0, R0, 0x38 ;  /* 0x0000003800007836 */ /* 0x000fca0000000000 */
[----:B------:R-:W-:-:S04]  /*1fb0*/  PRMT R0, R19, 0x654, R0 ;  /* 0x0000065413007816 */ /* 0x000fc80000000000 */
[----:B------:R0:W-:Y:S03]  /*1fc0*/  SYNCS.ARRIVE.TRANS64.RED.A1T0 RZ, [R0+URZ], RZ ;  /* 0x000000ff00ff79a7 */ /* 0x0001e6000810043f */
.L_x_33:
[----:B------:R-:W-:Y:S05]  /*1fd0*/  BSYNC B0 ;  /* 0x0000000000007941 */ /* 0x000fea0003800000 */
.L_x_32:
[----:B------:R-:W-:Y:S05]  /*1fe0*/  @P0 BRA `(.L_x_30) ;  /* 0x0000000000040947 */ /* 0x000fea0003800000 */
[----:B------:R-:W-:Y:S01]  /*1ff0*/  BPT.TRAP 0x1 ;  /* 0x000000040000795c */ /* 0x000fe20000300000 */
.L_x_30:
[----:B------:R-:W-:Y:S01]  /*2000*/  UISETP.GE.U32.AND UP1, UPT, UR43, 0x7, UPT ;  /* 0x000000072b00788c */ /* 0x000fe2000bf26070 */
[----:B------:R-:W-:Y:S01]  /*2010*/  IMAD.SHL.U32 R3, R100, 0x80, RZ ;  /* 0x0000008064037824 */ /* 0x000fe200078e00ff */
[----:B------:R-:W-:Y:S01]  /*2020*/  UIADD3 UR41, UR43, UR41, URZ ;  /* 0x000000292b297290 */ /* 0x000fe2000fffe03f */
[----:B------:R-:W-:Y:S01]  /*2030*/  SHF.R.S32.HI R13, RZ, 0x1f, R99 ;  /* 0x0000001fff0d7819 */ /* 0x000fe20000011463 */
[----:B------:R-:W-:Y:S01]  /*2040*/  ULDC UR10, c[0x0][0x288] ;  /* 0x0000a200000a7ab9 */ /* 0x000fe20000000800 */
[----:B------:R-:W-:Y:S01]  /*2050*/  IMAD.SHL.U32 R7, R101, 0x80, RZ ;  /* 0x0000008065077824 */ /* 0x000fe200078e00ff */
[C---:B------:R-:W-:Y:S01]  /*2060*/  LOP3.LUT R8, R3.reuse, 0x6, R94, 0xf8, !PT ;  /* 0x0000000603087812 */ /* 0x040fe200078ef85e */
[----:B------:R-:W-:Y:S01]  /*2070*/  UISETP.GT.U32.AND UP0, UPT, UR41, 0x6, UPT ;  /* 0x000000062900788c */ /* 0x000fe2000bf04070 */
[----:B------:R-:W-:Y:S01]  /*2080*/  ISETP.GE.AND P0, PT, R3, UR10, PT ;  /* 0x0000000a03007c0c */ /* 0x000fe2000bf06270 */
[----:B------:R-:W-:Y:S01]  /*2090*/  ULDC.64 UR6, c[0x0][0x5d0] ;  /* 0x0001740000067ab9 */ /* 0x000fe20000000a00 */
[----:B------:R-:W-:Y:S01]  /*20a0*/  ULDC UR11, c[0x0][0x284] ;  /* 0x0000a100000b7ab9 */ /* 0x000fe20000000800 */
[----:B------:R-:W-:Y:S01]  /*20b0*/  @UP1 UIMAD.WIDE.U32 UR4, UR41, 0x24924925, URZ ;  /* 0x24924925290418a5 */ /* 0x000fe2000f8e003f */
[----:B------:R-:W-:Y:S01]  /*20c0*/  SHF.R.S32.HI R9, RZ, 0x1f, R8 ;  /* 0x0000001fff097819 */ /* 0x000fe20000011408 */
[----:B0-----:R-:W-:Y:S01]  /*20d0*/  IMAD R0, R13, UR6, RZ ;  /* 0x000000060d007c24 */ /* 0x001fe2000f8e02ff */
[----:B------:R-:W-:Y:S01]  /*20e0*/  UISETP.LT.U32.AND UP0, UPT, UR43, 0x7, UP0 ;  /* 0x000000072b00788c */ /* 0x000fe20008701070 */
[----:B------:R-:W-:Y:S01]  /*20f0*/  ISETP.GE.OR P0, PT, R7, UR11, P0 ;  /* 0x0000000b07007c0c */ /* 0x000fe20008706670 */
[----:B------:R-:W-:Y:S01]  /*2100*/  @UP1 UIADD3 UR4, UR41, -UR5, URZ ;  /* 0x8000000529041290 */ /* 0x000fe2000fffe03f */
[C---:B------:R-:W-:Y:S01]  /*2110*/  IMAD R11, R99.reuse, UR7, R0 ;  /* 0x00000007630b7c24 */ /* 0x040fe2000f8e0200 */
[----:B------:R-:W-:Y:S01]  /*2120*/  ULDC.64 UR8, c[0x0][0x5c8] ;  /* 0x0001720000087ab9 */ /* 0x000fe20000000a00 */
[----:B------:R-:W-:Y:S01]  /*2130*/  IMAD.WIDE.U32 R4, R99, UR6, R8 ;  /* 0x0000000663047c25 */ /* 0x000fe2000f8e0008 */
[----:B------:R-:W-:-:S02]  /*2140*/  USEL UR6, URZ, 0x1, !UP0 ;  /* 0x000000013f067887 */ /* 0x000fc4000c000000 */
[----:B------:R-:W-:Y:S01]  /*2150*/  @UP1 ULEA.HI UR4, UR4, UR5, URZ, 0x1f ;  /* 0x0000000504041291 */ /* 0x000fe2000f8ff83f */
[----:B------:R-:W-:Y:S01]  /*2160*/  IMAD.WIDE R100, R101, 0x80, R22 ;  /* 0x0000008065647825 */ /* 0x000fe200078e0216 */
[----:B------:R-:W-:Y:S02]  /*2170*/  ULOP3.LUT UR40, UR40, UR6, URZ, 0x3c, !UPT ;  /* 0x0000000628287292 */ /* 0x000fe4000f8e3c3f */
[----:B------:R-:W-:Y:S01]  /*2180*/  @UP1 USHF.R.U32.HI UR4, URZ, 0x2, UR4 ;  /* 0x000000023f041899 */ /* 0x000fe20008011604 */
[----:B------:R-:W-:Y:S02]  /*2190*/  IMAD.IADD R5, R5, 0x1, R11 ;  /* 0x0000000105057824 */ /* 0x000fe400078e020b */
[----:B------:R-:W-:Y:S01]  /*21a0*/  IMAD R11, R101, UR8, RZ ;  /* 0x00000008650b7c24 */ /* 0x000fe2000f8e02ff */
[----:B------:R-:W-:Y:S01]  /*21b0*/  @UP1 ULOP3.LUT UR40, UR40, 0x1, UR4, 0x78, !UPT ;  /* 0x0000000128281892 */ /* 0x000fe2000f8e7804 */
[----:B------:R-:W-:-:S04]  /*21c0*/  IMAD.WIDE.U32 R104, R100, UR8, R4 ;  /* 0x0000000864687c25 */ /* 0x000fc8000f8e0004 */
[----:B------:R-:W-:Y:S02]  /*21d0*/  IMAD R11, R100, UR9, R11 ;  /* 0x00000009640b7c24 */ /* 0x000fe4000f8e020b */
[----:B------:R-:W-:Y:S01]  /*21e0*/  IMAD.MOV.U32 R0, RZ, RZ, -0x1 ;  /* 0xffffffffff007424 */ /* 0x000fe200078e00ff */
[----:B------:R-:W-:Y:S06]  /*21f0*/  @P0 BRA `(.L_x_34) ;  /* 0x0000003c00f80947 */ /* 0x000fec0003800000 */
[----:B-----5:R-:W-:Y:S01]  /*2200*/  FSETP.NEU.AND P0, PT, R89, RZ, PT ;  /* 0x000000ff5900720b */ /* 0x020fe20003f0d000 */
[----:B------:R-:W-:Y:S01]  /*2210*/  IMAD.IADD R4, R93, 0x1, -R3 ;  /* 0x000000015d047824 */ /* 0x000fe200078e0a03 */
[----:B------:R-:W-:Y:S01]  /*2220*/  BSSY B0, `(.L_x_34) ;  /* 0x00003fb000007945 */ /* 0x000fe20003800000 */
[----:B------:R-:W-:Y:S02]  /*2230*/  IMAD.IADD R3, R98, 0x1, -R7 ;  /* 0x0000000162037824 */ /* 0x000fe400078e0a07 */
[----:B------:R-:W-:Y:S01]  /*2240*/  IMAD.IADD R115, R105, 0x1, R11 ;  /* 0x0000000169737824 */ /* 0x000fe200078e020b */
[----:B------:R-:W-:-:S04]  /*2250*/  ISETP.GT.AND P2, PT, R4, RZ, PT ;  /* 0x000000ff0400720c */ /* 0x000fc80003f44270 */
[----:B------:R-:W-:-:S03]  /*2260*/  ISETP.GT.AND P3, PT, R3, RZ, P2 ;  /* 0x000000ff0300720c */ /* 0x000fc60001764270 */
[----:B------:R-:W-:Y:S10]  /*2270*/  @!P0 BRA `(.L_x_35) ;  /* 0x0000002c001c8947 */ /* 0x000ff40003800000 */
[----:B------:R-:W0:Y:S01]  /*2280*/  LDC.64 R108, c[0x0][0x5b8] ;  /* 0x00016e00ff6c7b82 */ /* 0x000e220000000a00 */
[----:B------:R-:W-:-:S07]  /*2290*/  ULDC.64 UR4, c[0x0][0x5c0] ;  /* 0x0001700000047ab9 */ /* 0x000fce0000000a00 */
[----:B------:R-:W1:Y:S08]  /*22a0*/  LDC.64 R110, c[0x0][0x5b0] ;  /* 0x00016c00ff6e7b82 */ /* 0x000e700000000a00 */
[----:B------:R-:W2:Y:S01]  /*22b0*/  LDC.64 R112, c[0x0][0x5a8] ;  /* 0x00016a00ff707b82 */ /* 0x000ea20000000a00 */
[-C--:B0-----:R-:W-:Y:S02]  /*22c0*/  IMAD R6, R13, R108.reuse, RZ ;  /* 0x0000006c0d067224 */ /* 0x081fe400078e02ff */
[----:B------:R-:W-:-:S04]  /*22d0*/  IMAD.WIDE.U32 R106, R99, R108, R8 ;  /* 0x0000006c636a7225 */ /* 0x000fc800078e0008 */
[----:B------:R-:W-:Y:S02]  /*22e0*/  IMAD R105, R99, R109, R6 ;  /* 0x0000006d63697224 */ /* 0x000fe400078e0206 */
[-C--:B-1----:R-:W-:Y:S02]  /*22f0*/  IMAD R5, R101, R110.reuse, RZ ;  /* 0x0000006e65057224 */ /* 0x082fe400078e02ff */
[----:B------:R-:W-:Y:S02]  /*2300*/  IMAD.IADD R13, R107, 0x1, R105 ;  /* 0x000000016b0d7824 */ /* 0x000fe400078e0269 */
[----:B------:R-:W-:Y:S02]  /*2310*/  IMAD.MOV.U32 R12, RZ, RZ, R106 ;  /* 0x000000ffff0c7224 */ /* 0x000fe400078e006a */
[C---:B------:R-:W-:Y:S02]  /*2320*/  IMAD R101, R100.reuse, R111, R5 ;  /* 0x0000006f64657224 */ /* 0x040fe400078e0205 */
[----:B------:R-:W-:-:S04]  /*2330*/  IMAD.WIDE.U32 R6, R100, R110, R12 ;  /* 0x0000006e64067225 */ /* 0x000fc800078e000c */
[----:B------:R-:W-:Y:S01]  /*2340*/  IMAD.IADD R5, R7, 0x1, R101 ;  /* 0x0000000107057824 */ /* 0x000fe200078e0265 */
[----:B--2---:R-:W-:-:S04]  /*2350*/  LEA R14, P0, R6, R112, 0x2 ;  /* 0x00000070060e7211 */ /* 0x004fc800078010ff */
[----:B------:R-:W-:-:S05]  /*2360*/  LEA.HI.X R15, R6, R113, R5, 0x2, P0 ;  /* 0x00000071060f7211 */ /* 0x000fca00000f1405 */
[----:B------:R0:W2:Y:S01]  /*2370*/  @P3 LDG.E.LTC128B R5, desc[UR38][R14.64] ;  /* 0x000000260e053981 */ /* 0x0000a2000c1e1920 */
[----:B------:R-:W-:Y:S01]  /*2380*/  ISETP.GT.AND P0, PT, R4, 0x1, PT ;  /* 0x000000010400780c */ /* 0x000fe20003f04270 */
[----:B------:R-:W-:Y:S01]  /*2390*/  IMAD.WIDE.U32 R6, R100, R110, R8 ;  /* 0x0000006e64067225 */ /* 0x000fe200078e0008 */
[----:B------:R-:W-:Y:S03]  /*23a0*/  BSSY B1, `(.L_x_36) ;  /* 0x0000013000017945 */ /* 0x000fe60003800000 */
[----:B------:R-:W-:Y:S02]  /*23b0*/  IMAD.IADD R7, R101, 0x1, R7 ;  /* 0x0000000165077824 */ /* 0x000fe400078e0207 */
[----:B------:R-:W-:Y:S01]  /*23c0*/  IMAD.WIDE.U32 R20, R99, R108, R6 ;  /* 0x0000006c63147225 */ /* 0x000fe200078e0006 */
[----:B0-----:R-:W-:-:S03]  /*23d0*/  SHF.L.U64.HI R15, R110, 0x3, R111 ;  /* 0x000000036e0f7819 */ /* 0x001fc6000001026f */
[----:B------:R-:W-:Y:S01]  /*23e0*/  IMAD.IADD R7, R105, 0x1, R21 ;  /* 0x0000000169077824 */ /* 0x000fe200078e0215 */
[----:B------:R-:W-:Y:S01]  /*23f0*/  LEA R6, P4, R20, R112, 0x2 ;  /* 0x0000007014067211 */ /* 0x000fe200078810ff */
[----:B------:R-:W-:-:S03]  /*2400*/  IMAD.SHL.U32 R14, R110, 0x8, RZ ;  /* 0x000000086e0e7824 */ /* 0x000fc600078e00ff */
[----:B------:R-:W-:Y:S01]  /*2410*/  LEA.HI.X R7, R20, R113, R7, 0x2, P4 ;  /* 0x0000007114077211 */ /* 0x000fe200020f1407 */
[----:B------:R-:W-:Y:S01]  /*2420*/  IMAD.WIDE.U32 R20, R100, R110, R14 ;  /* 0x0000006e64147225 */ /* 0x000fe200078e000e */
[----:B--2---:R-:W-:-:S05]  /*2430*/  LOP3.LUT R10, R5, 0xffffe000, RZ, 0xc0, !PT ;  /* 0xffffe000050a7812 */ /* 0x004fca00078ec0ff */
[----:B------:R-:W-:Y:S01]  /*2440*/  FMUL R11, R10, R89 ;  /* 0x000000590a0b7220 */ /* 0x000fe20000400000 */
[----:B------:R-:W-:-:S03]  /*2450*/  LEA R10, P1, R104, UR4, 0x2 ;  /* 0x00000004680a7c11 */ /* 0x000fc6000f8210ff */
[----:B------:R-:W-:Y:S01]  /*2460*/  FFMA R109, R24, R88, R11 ;  /* 0x00000058186d7223 */ /* 0x000fe2000000000b */
[----:B------:R-:W-:Y:S02]  /*2470*/  LEA.HI.X R11, R104, UR5, R115, 0x2, P1 ;  /* 0x00000005680b7c11 */ /* 0x000fe400088f1473 */
[----:B------:R-:W-:Y:S02]  /*2480*/  ISETP.GT.AND P1, PT, R3, RZ, P0 ;  /* 0x000000ff0300720c */ /* 0x000fe40000724270 */
[----:B------:R-:W-:-:S05]  /*2490*/  F2FP.TF32.F32.PACK_B R109, R109 ;  /* 0x0000006dff6d723e */ /* 0x000fca00024050ff */
[----:B------:R0:W-:Y:S06]  /*24a0*/  @P3 STG.E desc[UR38][R10.64], R109 ;  /* 0x0000006d0a003986 */ /* 0x0001ec000c101926 */
[----:B------:R-:W-:Y:S05]  /*24b0*/  @!P1 BRA `(.L_x_37) ;  /* 0x0000000000049947 */ /* 0x000fea0003800000 */
[----:B------:R1:W5:Y:S02]  /*24c0*/  LDG.E.LTC128B R5, desc[UR38][R6.64+0x4] ;  /* 0x0000042606057981 */ /* 0x000364000c1e1920 */
.L_x_37:
[----:B------:R-:W-:Y:S05]  /*24d0*/  BSYNC B1 ;  /* 0x0000000000017941 */ /* 0x000fea0003800000 */
.L_x_36:
[----:B-----5:R-:W-:Y:S01]  /*24e0*/  LOP3.LUT R12, R5, 0xffffe000, RZ, 0xc0, !PT ;  /* 0xffffe000050c7812 */ /* 0x020fe200078ec0ff */
[----:B------:R-:W-:Y:S01]  /*24f0*/  IMAD.IADD R101, R101, 0x1, R21 ;  /* 0x0000000165657824 */ /* 0x000fe200078e0215 */
[----:B------:R-:W-:Y:S01]  /*2500*/  IADD3 R106, P3, R106, R20, RZ ;  /* 0x000000146a6a7210 */ /* 0x000fe20007f7e0ff */
[----:B------:R-:W-:Y:S01]  /*2510*/  IMAD.MOV.U32 R24, RZ, RZ, R5 ;  /* 0x000000ffff187224 */ /* 0x000fe200078e0005 */
[----:B------:R-:W-:Y:S01]  /*2520*/  ISETP.GT.AND P2, PT, R3, 0x8, P2 ;  /* 0x000000080300780c */ /* 0x000fe20001744270 */
[----:B------:R-:W-:Y:S02]  /*2530*/  FMUL R12, R12, R89 ;  /* 0x000000590c0c7220 */ /* 0x000fe40000400000 */
[----:B------:R-:W-:Y:S01]  /*2540*/  IMAD.X R13, R101, 0x1, R13, P3 ;  /* 0x00000001650d7824 */ /* 0x000fe200018e060d */
[----:B------:R-:W-:Y:S01]  /*2550*/  LEA R14, P3, R106, R112, 0x2 ;  /* 0x000000706a0e7211 */ /* 0x000fe200078610ff */
[----:B------:R-:W-:-:S03]  /*2560*/  FFMA R25, R25, R88, R12 ;  /* 0x0000005819197223 */ /* 0x000fc6000000000c */
[----:B------:R-:W-:Y:S02]  /*2570*/  LEA.HI.X R15, R106, R113, R13, 0x2, P3 ;  /* 0x000000716a0f7211 */ /* 0x000fe400018f140d */
[----:B------:R-:W-:-:S05]  /*2580*/  F2FP.TF32.F32.PACK_B R25, R25 ;  /* 0x00000019ff19723e */ /* 0x000fca00024050ff */
[----:B------:R2:W-:Y:S04]  /*2590*/  @P1 STG.E desc[UR38][R10.64+0x4], R25 ;  /* 0x000004190a001986 */ /* 0x0005e8000c101926 */
[----:B------:R-:W3:Y:S01]  /*25a0*/  @P2 LDG.E.LTC128B R24, desc[UR38][R14.64] ;  /* 0x000000260e182981 */ /* 0x000ee2000c1e1920 */
[----:B------:R-:W-:Y:S01]  /*25b0*/  IADD3 R20, P1, R8, R20, RZ ;  /* 0x0000001408147210 */ /* 0x000fe20007f3e0ff */
[----:B------:R-:W-:Y:S01]  /*25c0*/  BSSY B1, `(.L_x_38) ;  /* 0x0000011000017945 */ /* 0x000fe20003800000 */
[----:B------:R-:W-:-:S03]  /*25d0*/  ISETP.GT.AND P0, PT, R3, 0x8, P0 ;  /* 0x000000080300780c */ /* 0x000fc60000704270 */
[----:B------:R-:W-:Y:S01]  /*25e0*/  IMAD.X R21, R9, 0x1, R101, P1 ;  /* 0x0000000109157824 */ /* 0x000fe200008e0665 */
[C---:B------:R-:W-:Y:S02]  /*25f0*/  SHF.L.U64.HI R9, R90.reuse, 0x2, R91 ;  /* 0x000000025a097819 */ /* 0x040fe4000001025b */
[----:B------:R-:W-:Y:S01]  /*2600*/  LEA R12, P1, R90, R10, 0x2 ;  /* 0x0000000a5a0c7211 */ /* 0x000fe200078210ff */
[----:B------:R-:W-:-:S04]  /*2610*/  IMAD.WIDE.U32 R20, R99, R108, R20 ;  /* 0x0000006c63147225 */ /* 0x000fc800078e0014 */
[----:B------:R-:W-:Y:S01]  /*2620*/  IMAD.X R13, R9, 0x1, R11, P1 ;  /* 0x00000001090d7824 */ /* 0x000fe200008e060b */
[----:B---3--:R-:W-:-:S05]  /*2630*/  LOP3.LUT R8, R24, 0xffffe000, RZ, 0xc0, !PT ;  /* 0xffffe00018087812 */ /* 0x008fca00078ec0ff */
[----:B------:R-:W-:Y:S01]  /*2640*/  FMUL R5, R8, R89 ;  /* 0x0000005908057220 */ /* 0x000fe20000400000 */
[----:B------:R-:W-:-:S03]  /*2650*/  LEA R8, P3, R20, R112, 0x2 ;  /* 0x0000007014087211 */ /* 0x000fc600078610ff */
[----:B------:R-:W-:Y:S01]  /*2660*/  FFMA R99, R26, R88, R5 ;  /* 0x000000581a637223 */ /* 0x000fe20000000005 */
[----:B------:R-:W-:-:S04]  /*2670*/  IMAD.IADD R5, R105, 0x1, R21 ;  /* 0x0000000169057824 */ /* 0x000fc800078e0215 */
[----:B------:R-:W-:Y:S02]  /*2680*/  F2FP.TF32.F32.PACK_B R99, R99 ;  /* 0x00000063ff63723e */ /* 0x000fe400024050ff */
[----:B------:R-:W-:-:S03]  /*2690*/  LEA.HI.X R9, R20, R113, R5, 0x2, P3 ;  /* 0x0000007114097211 */ /* 0x000fc600018f1405 */
[----:B------:R2:W-:Y:S01]  /*26a0*/  @P2 STG.E desc[UR38][R12.64], R99 ;  /* 0x000000630c002986 */ /* 0x0005e2000c101926 */
[----:B------:R-:W-:Y:S05]  /*26b0*/  @!P0 BRA `(.L_x_39) ;  /* 0x0000000000048947 */ /* 0x000fea0003800000 */
[----:B------:R3:W5:Y:S02]  /*26c0*/  LDG.E.LTC128B R24, desc[UR38][R8.64+0x4] ;  /* 0x0000042608187981 */ /* 0x000764000c1e1920 */
.L_x_39:
[----:B------:R-:W-:Y:S05]  /*26d0*/  BSYNC B1 ;  /* 0x0000000000017941 */ /* 0x000fea0003800000 */
.L_x_38:
[----:B-----5:R-:W-:Y:S01]  /*26e0*/  LOP3.LUT R14, R24, 0xffffe000, RZ, 0xc0, !PT ;  /* 0xffffe000180e7812 */ /* 0x020fe200078ec0ff */
[----:B------:R-:W-:Y:S01]  /*26f0*/  BSSY B1, `(.L_x_40) ;  /* 0x0000009000017945 */ /* 0x000fe20003800000 */
[----:B------:R-:W-:-:S03]  /*2700*/  ISETP.GT.AND P1, PT, R4, 0x8, PT ;  /* 0x000000080400780c */ /* 0x000fc60003f24270 */
[----:B------:R-:W-:Y:S01]  /*2710*/  FMUL R14, R14, R89 ;  /* 0x000000590e0e7220 */ /* 0x000fe20000400000 */
[----:B------:R-:W-:-:S03]  /*2720*/  ISETP.GT.AND P2, PT, R3, RZ, P1 ;  /* 0x000000ff0300720c */ /* 0x000fc60000f44270 */
[----:B------:R-:W-:-:S05]  /*2730*/  FFMA R27, R27, R88, R14 ;  /* 0x000000581b1b7223 */ /* 0x000fca000000000e */
[----:B------:R-:W-:-:S05]  /*2740*/  F2FP.TF32.F32.PACK_B R27, R27 ;  /* 0x0000001bff1b723e */ /* 0x000fca00024050ff */
[----:B------:R4:W-:Y:S01]  /*2750*/  @P0 STG.E desc[UR38][R12.64+0x4], R27 ;  /* 0x0000041b0c000986 */ /* 0x0009e2000c101926 */
[----:B------:R-:W-:Y:S05]  /*2760*/  @!P2 BRA `(.L_x_41) ;  /* 0x000000000004a947 */ /* 0x000fea0003800000 */
[----:B------:R0:W5:Y:S02]  /*2770*/  LDG.E.LTC128B R24, desc[UR38][R6.64+0x20] ;  /* 0x0000202606187981 */ /* 0x000164000c1e1920 */
.L_x_41:
[----:B------:R-:W-:Y:S05]  /*2780*/  BSYNC B1 ;  /* 0x0000000000017941 */ /* 0x000fea0003800000 */
.L_x_40:
        /* <DEDUP_REMOVED lines=10> */
.L_x_43:
[----:B------:R-:W-:Y:S05]  /*2830*/  BSYNC B1 ;  /* 0x0000000000017941 */ /* 0x000fea0003800000 */
.L_x_42:
[----:B-----5:R-:W-:Y:S01]  /*2840*/  LOP3.LUT R14, R24, 0xffffe000, RZ, 0xc0, !PT ;  /* 0xffffe000180e7812 */ /* 0x020fe200078ec0ff */
[----:B------:R-:W-:Y:S01]  /*2850*/  BSSY B1, `(.L_x_44) ;  /* 0x0000008000017945 */ /* 0x000fe20003800000 */
[----:B------:R-:W-:-:S03]  /*2860*/  ISETP.GT.AND P1, PT, R3, 0x8, P1 ;  /* 0x000000080300780c */ /* 0x000fc60000f24270 */
[----:B------:R-:W-:-:S04]  /*2870*/  FMUL R14, R14, R89 ;  /* 0x000000590e0e7220 */ /* 0x000fc80000400000 */
[----:B------:R-:W-:-:S05]  /*2880*/  FFMA R29, R29, R88, R14 ;  /* 0x000000581d1d7223 */ /* 0x000fca000000000e */
[----:B------:R-:W-:-:S05]  /*2890*/  F2FP.TF32.F32.PACK_B R29, R29 ;  /* 0x0000001dff1d723e */ /* 0x000fca00024050ff */
[----:B------:R0:W-:Y:S01]  /*28a0*/  @P3 STG.E desc[UR38][R10.64+0x24], R29 ;  /* 0x0000241d0a003986 */ /* 0x0001e2000c101926 */
[----:B------:R-:W-:Y:S05]  /*28b0*/  @!P1 BRA `(.L_x_45) ;  /* 0x0000000000049947 */ /* 0x000fea0003800000 */
[----:B------:R0:W5:Y:S02]  /*28c0*/  LDG.E.LTC128B R24, desc[UR38][R8.64+0x20] ;  /* 0x0000202608187981 */ /* 0x000164000c1e1920 */
.L_x_45:
[----:B------:R-:W-:Y:S05]  /*28d0*/  BSYNC B1 ;  /* 0x0000000000017941 */ /* 0x000fea0003800000 */
.L_x_44:
[----:B-----5:R-:W-:Y:S01]  /*28e0*/  LOP3.LUT R14, R24, 0xffffe000, RZ, 0xc0, !PT ;  /* 0xffffe000180e7812 */ /* 0x020fe200078ec0ff */
[----:B------:R-:W-:Y:S01]  /*28f0*/  BSSY B1, `(.L_x_46) ;  /* 0x0000008000017945 */ /* 0x000fe20003800000 */
[----:B------:R-:W-:-:S03]  /*2900*/  ISETP.GT.AND P0, PT, R3, 0x8, P0 ;  /* 0x000000080300780c */ /* 0x000fc60000704270 */
[----:B0-----:R-:W-:-:S04]  /*2910*/  FMUL R5, R14, R89 ;  /* 0x000000590e057220 */ /* 0x001fc80000400000 */
[----:B------:R-:W-:-:S05]  /*2920*/  FFMA R5, R30, R88, R5 ;  /* 0x000000581e057223 */ /* 0x000fca0000000005 */
[----:B------:R-:W-:-:S05]  /*2930*/  F2FP.TF32.F32.PACK_B R5, R5 ;  /* 0x00000005ff05723e */ /* 0x000fca00024050ff */
[----:B------:R0:W-:Y:S01]  /*2940*/  @P1 STG.E desc[UR38][R12.64+0x20], R5 ;  /* 0x000020050c001986 */ /* 0x0001e2000c101926 */
[----:B------:R-:W-:Y:S05]  /*2950*/  @!P0 BRA `(.L_x_47) ;  /* 0x0000000000048947 */ /* 0x000fea0003800000 */
[----:B------:R0:W5:Y:S02]  /*2960*/  LDG.E.LTC128B R24, desc[UR38][R8.64+0x24] ;  /* 0x0000242608187981 */ /* 0x000164000c1e1920 */
.L_x_47:
[----:B------:R-:W-:Y:S05]  /*2970*/  BSYNC B1 ;  /* 0x0000000000017941 */ /* 0x000fea0003800000 */
.L_x_46:
        /* <DEDUP_REMOVED lines=10> */
.L_x_49:
[----:B------:R-:W-:Y:S05]  /*2a20*/  BSYNC B1 ;  /* 0x0000000000017941 */ /* 0x000fea0003800000 */
.L_x_48:
[----:B-----5:R-:W-:Y:S01]  /*2a30*/  LOP3.LUT R14, R24, 0xffffe000, RZ, 0xc0, !PT ;  /* 0xffffe000180e7812 */ /* 0x020fe200078ec0ff */
[----:B------:R-:W-:Y:S01]  /*2a40*/  BSSY B1, `(.L_x_50) ;  /* 0x0000009000017945 */ /* 0x000fe20003800000 */
[----:B------:R-:W-:-:S03]  /*2a50*/  ISETP.GT.AND P0, PT, R4, 0x11, PT ;  /* 0x000000110400780c */ /* 0x000fc60003f04270 */
[----:B0-----:R-:W-:Y:S01]  /*2a60*/  FMUL R5, R14, R89 ;  /* 0x000000590e057220 */ /* 0x001fe20000400000 */
[----:B------:R-:W-:-:S03]  /*2a70*/  ISETP.GT.AND P3, PT, R3, RZ, P0 ;  /* 0x000000ff0300720c */ /* 0x000fc60000764270 */
[----:B------:R-:W-:-:S05]  /*2a80*/  FFMA R5, R32, R88, R5 ;  /* 0x0000005820057223 */ /* 0x000fca0000000005 */
[----:B------:R-:W-:-:S05]  /*2a90*/  F2FP.TF32.F32.PACK_B R5, R5 ;  /* 0x00000005ff05723e */ /* 0x000fca00024050ff */
[----:B------:R0:W-:Y:S01]  /*2aa0*/  @P2 STG.E desc[UR38][R10.64+0x40], R5 ;  /* 0x000040050a002986 */ /* 0x0001e2000c101926 */
[----:B------:R-:W-:Y:S05]  /*2ab0*/  @!P3 BRA `(.L_x_51) ;  /* 0x000000000004b947 */ /* 0x000fea0003800000 */
[----:B------:R0:W5:Y:S02]  /*2ac0*/  LDG.E.LTC128B R24, desc[UR38][R6.64+0x44] ;  /* 0x0000442606187981 */ /* 0x000164000c1e1920 */
.L_x_51:
[----:B------:R-:W-:Y:S05]  /*2ad0*/  BSYNC B1 ;  /* 0x0000000000017941 */ /* 0x000fea0003800000 */
.L_x_50:
        /* <DEDUP_REMOVED lines=9> */
.L_x_53:
[----:B------:R-:W-:Y:S05]  /*2b70*/  BSYNC B1 ;  /* 0x0000000000017941 */ /* 0x000fea0003800000 */
.L_x_52:
        /* <DEDUP_REMOVED lines=9> */
.L_x_55:
[----:B------:R-:W-:Y:S05]  /*2c10*/  BSYNC B1 ;  /* 0x0000000000017941 */ /* 0x000fea0003800000 */
.L_x_54:
        /* <DEDUP_REMOVED lines=10> */
.L_x_57:
[----:B------:R-:W-:Y:S05]  /*2cc0*/  BSYNC B1 ;  /* 0x0000000000017941 */ /* 0x000fea0003800000 */
.L_x_56:
        /* <DEDUP_REMOVED lines=10> */
.L_x_59:
[----:B------:R-:W-:Y:S05]  /*2d70*/  BSYNC B1 ;  /* 0x0000000000017941 */ /* 0x000fea0003800000 */
.L_x_58:
        /* <DEDUP_REMOVED lines=9> */
.L_x_61:
[----:B------:R-:W-:Y:S05]  /*2e10*/  BSYNC B1 ;  /* 0x0000000000017941 */ /* 0x000fea0003800000 */
.L_x_60:
        /* <DEDUP_REMOVED lines=9> */
.L_x_63:
[----:B------:R-:W-:Y:S05]  /*2eb0*/  BSYNC B1 ;  /* 0x0000000000017941 */ /* 0x000fea0003800000 */
.L_x_62:
        /* <DEDUP_REMOVED lines=10> */
.L_x_65:
[----:B------:R-:W-:Y:S05]  /*2f60*/  BSYNC B1 ;  /* 0x0000000000017941 */ /* 0x000fea0003800000 */
.L_x_64:
        /* <DEDUP_REMOVED lines=10> */
.L_x_67:
[----:B------:R-:W-:Y:S05]  /*3010*/  BSYNC B1 ;  /* 0x0000000000017941 */ /* 0x000fea0003800000 */
.L_x_66:
        /* <DEDUP_REMOVED lines=9> */
.L_x_69:
[----:B------:R-:W-:Y:S05]  /*30b0*/  BSYNC B1 ;  /* 0x0000000000017941 */ /* 0x000fea0003800000 */
.L_x_68:
        /* <DEDUP_REMOVED lines=9> */
.L_x_71:
[----:B------:R-:W-:Y:S05]  /*3150*/  BSYNC B1 ;  /* 0x0000000000017941 */ /* 0x000fea0003800000 */
.L_x_70:
        /* <DEDUP_REMOVED lines=10> */
.L_x_73:
[----:B------:R-:W-:Y:S05]  /*3200*/  BSYNC B1 ;  /* 0x0000000000017941 */ /* 0x000fea0003800000 */
.L_x_72:
        /* <DEDUP_REMOVED lines=10> */
.L_x_75:
[----:B------:R-:W-:Y:S05]  /*32b0*/  BSYNC B1 ;  /* 0x0000000000017941 */ /* 0x000fea0003800000 */
.L_x_74:
        /* <DEDUP_REMOVED lines=9> */
.L_x_77:
[----:B------:R-:W-:Y:S05]  /*3350*/  BSYNC B1 ;  /* 0x0000000000017941 */ /* 0x000fea0003800000 */
.L_x_76:
        /* <DEDUP_REMOVED lines=9> */
.L_x_79:
[----:B------:R-:W-:Y:S05]  /*33f0*/  BSYNC B1 ;  /* 0x0000000000017941 */ /* 0x000fea0003800000 */
.L_x_78:
        /* <DEDUP_REMOVED lines=10> */
.L_x_81:
[----:B------:R-:W-:Y:S05]  /*34a0*/  BSYNC B1 ;  /* 0x0000000000017941 */ /* 0x000fea0003800000 */
.L_x_80:
        /* <DEDUP_REMOVED lines=10> */
.L_x_83:
[----:B------:R-:W-:Y:S05]  /*3550*/  BSYNC B1 ;  /* 0x0000000000017941 */ /* 0x000fea0003800000 */
.L_x_82:
        /* <DEDUP_REMOVED lines=9> */
.L_x_85:
[----:B------:R-:W-:Y:S05]  /*35f0*/  BSYNC B1 ;  /* 0x0000000000017941 */ /* 0x000fea0003800000 */
.L_x_84:
        /* <DEDUP_REMOVED lines=9> */
.L_x_87:
[----:B------:R-:W-:Y:S05]  /*3690*/  BSYNC B1 ;  /* 0x0000000000017941 */ /* 0x000fea0003800000 */
.L_x_86:
        /* <DEDUP_REMOVED lines=10> */
.L_x_89:
[----:B------:R-:W-:Y:S05]  /*3740*/  BSYNC B1 ;  /* 0x0000000000017941 */ /* 0x000fea0003800000 */
.L_x_88:
        /* <DEDUP_REMOVED lines=10> */
.L_x_91:
[----:B------:R-:W-:Y:S05]  /*37f0*/  BSYNC B1 ;  /* 0x0000000000017941 */ /* 0x000fea0003800000 */
.L_x_90:
        /* <DEDUP_REMOVED lines=9> */
.L_x_93:
[----:B------:R-:W-:Y:S05]  /*3890*/  BSYNC B1 ;  /* 0x0000000000017941 */ /* 0x000fea0003800000 */
.L_x_92:
        /* <DEDUP_REMOVED lines=9> */
.L_x_95:
[----:B------:R-:W-:Y:S05]  /*3930*/  BSYNC B1 ;  /* 0x0000000000017941 */ /* 0x000fea0003800000 */
.L_x_94:
        /* <DEDUP_REMOVED lines=10> */
.L_x_97:
[----:B------:R-:W-:Y:S05]  /*39e0*/  BSYNC B1 ;  /* 0x0000000000017941 */ /* 0x000fea0003800000 */
.L_x_96:
        /* <DEDUP_REMOVED lines=10> */
.L_x_99:
[----:B------:R-:W-:Y:S05]  /*3a90*/  BSYNC B1 ;  /* 0x0000000000017941 */ /* 0x000fea0003800000 */
.L_x_98:
        /* <DEDUP_REMOVED lines=9> */
.L_x_101:
[----:B------:R-:W-:Y:S05]  /*3b30*/  BSYNC B1 ;  /* 0x0000000000017941 */ /* 0x000fea0003800000 */
.L_x_100:
        /* <DEDUP_REMOVED lines=9> */
.L_x_103:
[----:B------:R-:W-:Y:S05]  /*3bd0*/  BSYNC B1 ;  /* 0x0000000000017941 */ /* 0x000fea0003800000 */
.L_x_102:
        /* <DEDUP_REMOVED lines=10> */
.L_x_105:
[----:B------:R-:W-:Y:S05]  /*3c80*/  BSYNC B1 ;  /* 0x0000000000017941 */ /* 0x000fea0003800000 */
.L_x_104:
        /* <DEDUP_REMOVED lines=10> */
.L_x_107:
[----:B------:R-:W-:Y:S05]  /*3d30*/  BSYNC B1 ;  /* 0x0000000000017941 */ /* 0x000fea0003800000 */
.L_x_106:
        /* <DEDUP_REMOVED lines=9> */
.L_x_109:
[----:B------:R-:W-:Y:S05]  /*3dd0*/  BSYNC B1 ;  /* 0x0000000000017941 */ /* 0x000fea0003800000 */
.L_x_108:
        /* <DEDUP_REMOVED lines=9> */
.L_x_111:
[----:B------:R-:W-:Y:S05]  /*3e70*/  BSYNC B1 ;  /* 0x0000000000017941 */ /* 0x000fea0003800000 */
.L_x_110:
        /* <DEDUP_REMOVED lines=10> */
.L_x_113:
[----:B------:R-:W-:Y:S05]  /*3f20*/  BSYNC B1 ;  /* 0x0000000000017941 */ /* 0x000fea0003800000 */
.L_x_112:
        /* <DEDUP_REMOVED lines=10> */
.L_x_115:
[----:B------:R-:W-:Y:S05]  /*3fd0*/  BSYNC B1 ;  /* 0x0000000000017941 */ /* 0x000fea0003800000 */
.L_x_114:
        /* <DEDUP_REMOVED lines=9> */
.L_x_117:
[----:B------:R-:W-:Y:S05]  /*4070*/  BSYNC B1 ;  /* 0x0000000000017941 */ /* 0x000fea0003800000 */
.L_x_116:
        /* <DEDUP_REMOVED lines=9> */
.L_x_119:
[----:B------:R-:W-:Y:S05]  /*4110*/  BSYNC B1 ;  /* 0x0000000000017941 */ /* 0x000fea0003800000 */
.L_x_118:
        /* <DEDUP_REMOVED lines=10> */
.L_x_121:
[----:B------:R-:W-:Y:S05]  /*41c0*/  BSYNC B1 ;  /* 0x0000000000017941 */ /* 0x000fea0003800000 */
.L_x_120:
        /* <DEDUP_REMOVED lines=10> */
.L_x_123:
[----:B------:R-:W-:Y:S05]  /*4270*/  BSYNC B1 ;  /* 0x0000000000017941 */ /* 0x000fea0003800000 */
.L_x_122:
        /* <DEDUP_REMOVED lines=9> */
.L_x_125:
[----:B------:R-:W-:Y:S05]  /*4310*/  BSYNC B1 ;  /* 0x0000000000017941 */ /* 0x000fea0003800000 */
.L_x_124:
        /* <DEDUP_REMOVED lines=9> */
.L_x_127:
[----:B------:R-:W-:Y:S05]  /*43b0*/  BSYNC B1 ;  /* 0x0000000000017941 */ /* 0x000fea0003800000 */
.L_x_126:
        /* <DEDUP_REMOVED lines=10> */
.L_x_129:
[----:B------:R-:W-:Y:S05]  /*4460*/  BSYNC B1 ;  /* 0x0000000000017941 */ /* 0x000fea0003800000 */
.L_x_128:
        /* <DEDUP_REMOVED lines=10> */
.L_x_131:
[----:B------:R-:W-:Y:S05]  /*4510*/  BSYNC B1 ;  /* 0x0000000000017941 */ /* 0x000fea0003800000 */
.L_x_130:
        /* <DEDUP_REMOVED lines=9> */
.L_x_133:
[----:B------:R-:W-:Y:S05]  /*45b0*/  BSYNC B1 ;  /* 0x0000000000017941 */ /* 0x000fea0003800000 */
.L_x_132:
        /* <DEDUP_REMOVED lines=9> */
.L_x_135:
[----:B------:R-:W-:Y:S05]  /*4650*/  BSYNC B1 ;  /* 0x0000000000017941 */ /* 0x000fea0003800000 */
.L_x_134:
        /* <DEDUP_REMOVED lines=10> */
.L_x_137:
[----:B------:R-:W-:Y:S05]  /*4700*/  BSYNC B1 ;  /* 0x0000000000017941 */ /* 0x000fea0003800000 */
.L_x_136:
        /* <DEDUP_REMOVED lines=10> */
.L_x_139:
[----:B------:R-:W-:Y:S05]  /*47b0*/  BSYNC B1 ;  /* 0x0000000000017941 */ /* 0x000fea0003800000 */
.L_x_138:
        /* <DEDUP_REMOVED lines=9> */
.L_x_141:
[----:B------:R-:W-:Y:S05]  /*4850*/  BSYNC B1 ;  /* 0x0000000000017941 */ /* 0x000fea0003800000 */
.L_x_140:
        /* <DEDUP_REMOVED lines=9> */
.L_x_143:
[----:B------:R-:W-:Y:S05]  /*48f0*/  BSYNC B1 ;  /* 0x0000000000017941 */ /* 0x000fea0003800000 */
.L_x_142:
        /* <DEDUP_REMOVED lines=10> */
.L_x_145:
[----:B------:R-:W-:Y:S05]  /*49a0*/  BSYNC B1 ;  /* 0x0000000000017941 */ /* 0x000fea0003800000 */
.L_x_144:
        /* <DEDUP_REMOVED lines=10> */
.L_x_147:
[----:B------:R-:W-:Y:S05]  /*4a50*/  BSYNC B1 ;  /* 0x0000000000017941 */ /* 0x000fea0003800000 */
.L_x_146:
        /* <DEDUP_REMOVED lines=9> */
.L_x_149:
[----:B------:R-:W-:Y:S05]  /*4af0*/  BSYNC B1 ;  /* 0x0000000000017941 */ /* 0x000fea0003800000 */
.L_x_148:
        /* <DEDUP_REMOVED lines=9> */
.L_x_151:
[----:B------:R-:W-:Y:S05]  /*4b90*/  BSYNC B1 ;  /* 0x0000000000017941 */ /* 0x000fea0003800000 */
.L_x_150:
        /* <DEDUP_REMOVED lines=10> */
.L_x_153:
[----:B------:R-:W-:Y:S05]  /*4c40*/  BSYNC B1 ;  /* 0x0000000000017941 */ /* 0x000fea0003800000 */
.L_x_152:
[----:B-----5:R-:W-:Y:S01]  /*4c50*/  LOP3.LUT R14, R24, 0xffffe000, RZ, 0xc0, !PT ;  /* 0xffffe000180e7812 */ /* 0x020fe200078ec0ff */
[----:B------:R-:W-:Y:S01]  /*4c60*/  BSSY B1, `(.L_x_154) ;  /* 0x000000b000017945 */ /* 0x000fe20003800000 */
[----:B------:R-:W-:Y:S01]  /*4c70*/  ISETP.GT.AND P0, PT, R4, 0x79, PT ;  /* 0x000000790400780c */ /* 0x000fe20003f04270 */
[----:B------:R-:W-:Y:S02]  /*4c80*/  @P2 IMAD.MOV.U32 R4, RZ, RZ, R10 ;  /* 0x000000ffff042224 */ /* 0x000fe400078e000a */
[----:B0-----:R-:W-:Y:S01]  /*4c90*/  FMUL R5, R14, R89 ;  /* 0x000000590e057220 */ /* 0x001fe20000400000 */
[----:B------:R-:W-:-:S03]  /*4ca0*/  ISETP.GT.AND P3, PT, R3, RZ, P0 ;  /* 0x000000ff0300720c */ /* 0x000fc60000764270 */
[----:B------:R-:W-:Y:S01]  /*4cb0*/  FFMA R15, R84, R88, R5 ;  /* 0x00000058540f7223 */ /* 0x000fe20000000005 */
[----:B------:R-:W-:-:S04]  /*4cc0*/  @P2 IMAD.MOV.U32 R5, RZ, RZ, R11 ;  /* 0x000000ffff052224 */ /* 0x000fc800078e000b */
[----:B------:R-:W-:-:S05]  /*4cd0*/  F2FP.TF32.F32.PACK_B R15, R15 ;  /* 0x0000000fff0f723e */ /* 0x000fca00024050ff */
[----:B------:R0:W-:Y:S01]  /*4ce0*/  @P2 STG.E desc[UR38][R4.64+0x1e0], R15 ;  /* 0x0001e00f04002986 */ /* 0x0001e2000c101926 */
[----:B------:R-:W-:Y:S05]  /*4cf0*/  @!P3 BRA `(.L_x_155) ;  /* 0x000000000004b947 */ /* 0x000fea0003800000 */
[----:B------:R0:W5:Y:S02]  /*4d00*/  LDG.E.LTC128B R24, desc[UR38][R6.64+0x1e4] ;  /* 0x0001e42606187981 */ /* 0x000164000c1e1920 */
.L_x_155:
[----:B------:R-:W-:Y:S05]  /*4d10*/  BSYNC B1 ;  /* 0x0000000000017941 */ /* 0x000fea0003800000 */
.L_x_154:
[----:B0----5:R-:W-:Y:S01]  /*4d20*/  LOP3.LUT R4, R24, 0xffffe000, RZ, 0xc0, !PT ;  /* 0xffffe00018047812 */ /* 0x021fe200078ec0ff */
        /* <DEDUP_REMOVED lines=8> */
.L_x_157:
[----:B------:R-:W-:Y:S05]  /*4db0*/  BSYNC B1 ;  /* 0x0000000000017941 */ /* 0x000fea0003800000 */
.L_x_156:
[----:B-----5:R-:W-:Y:S01]  /*4dc0*/  LOP3.LUT R4, R24, 0xffffe000, RZ, 0xc0, !PT ;  /* 0xffffe00018047812 */ /* 0x020fe200078ec0ff */
[----:B------:R-:W-:Y:S01]  /*4dd0*/  BSSY B1, `(.L_x_158) ;  /* 0x000000a000017945 */ /* 0x000fe20003800000 */
[----:B------:R-:W-:-:S03]  /*4de0*/  ISETP.GT.AND P0, PT, R3, 0x8, P0 ;  /* 0x000000080300780c */ /* 0x000fc60000704270 */
[----:B------:R-:W-:Y:S01]  /*4df0*/  FMUL R5, R4, R89 ;  /* 0x0000005904057220 */ /* 0x000fe20000400000 */
[----:B------:R-:W-:-:S03]  /*4e00*/  @P1 IMAD.MOV.U32 R4, RZ, RZ, R12 ;  /* 0x000000ffff041224 */ /* 0x000fc600078e000c */
[----:B-1----:R-:W-:Y:S01]  /*4e10*/  FFMA R7, R86, R88, R5 ;  /* 0x0000005856077223 */ /* 0x002fe20000000005 */
[----:B------:R-:W-:-:S04]  /*4e20*/  @P1 IMAD.MOV.U32 R5, RZ, RZ, R13 ;  /* 0x000000ffff051224 */ /* 0x000fc800078e000d */
[----:B------:R-:W-:-:S05]  /*4e30*/  F2FP.TF32.F32.PACK_B R7, R7 ;  /* 0x00000007ff07723e */ /* 0x000fca00024050ff */
[----:B------:R1:W-:Y:S01]  /*4e40*/  @P1 STG.E desc[UR38][R4.64+0x1e0], R7 ;  /* 0x0001e00704001986 */ /* 0x0003e2000c101926 */
[----:B------:R-:W-:Y:S05]  /*4e50*/  @!P0 BRA `(.L_x_159) ;  /* 0x0000000000048947 */ /* 0x000fea0003800000 */
[----:B------:R0:W5:Y:S02]  /*4e60*/  LDG.E.LTC128B R24, desc[UR38][R8.64+0x1e4] ;  /* 0x0001e42608187981 */ /* 0x000164000c1e1920 */
.L_x_159:
[----:B------:R-:W-:Y:S05]  /*4e70*/  BSYNC B1 ;  /* 0x0000000000017941 */ /* 0x000fea0003800000 */
.L_x_158:
[----:B------:R-:W-:Y:S05]  /*4e80*/  @!P0 BRA `(.L_x_160) ;  /* 0x0000001000d08947 */ /* 0x000fea0003800000 */
[----:B-----5:R-:W-:-:S05]  /*4e90*/  LOP3.LUT R24, R24, 0xffffe000, RZ, 0xc0, !PT ;  /* 0xffffe00018187812 */ /* 0x020fca00078ec0ff */
[----:B------:R-:W-:-:S04]  /*4ea0*/  FMUL R24, R24, R89 ;  /* 0x0000005918187220 */ /* 0x000fc80000400000 */
[----:B------:R-:W-:-:S05]  /*4eb0*/  FFMA R87, R87, R88, R24 ;  /* 0x0000005857577223 */ /* 0x000fca0000000018 */
[----:B------:R-:W-:-:S05]  /*4ec0*/  F2FP.TF32.F32.PACK_B R87, R87 ;  /* 0x00000057ff57723e */ /* 0x000fca00024050ff */
[----:B------:R0:W-:Y:S01]  /*4ed0*/  STG.E desc[UR38][R12.64+0x1e4], R87 ;  /* 0x0001e4570c007986 */ /* 0x0001e2000c101926 */
[----:B------:R-:W-:Y:S05]  /*4ee0*/  BRA `(.L_x_160) ;  /* 0x0000001000b87947 */ /* 0x000fea0003800000 */
.L_x_35:
[----:B------:R-:W-:Y:S01]  /*4ef0*/  ISETP.GT.AND P4, PT, R4, 0x1, PT ;  /* 0x000000010400780c */ /* 0x000fe20003f84270 */
[----:B------:R-:W-:Y:S01]  /*4f00*/  ULDC.64 UR4, c[0x0][0x5c0] ;  /* 0x0001700000047ab9 */ /* 0x000fe20000000a00 */
[-C--:B------:R-:W-:Y:S01]  /*4f10*/  FMUL R5, R24, R88.reuse ;  /* 0x0000005818057220 */ /* 0x080fe20000400000 */
[----:B------:R-:W-:Y:S01]  /*4f20*/  LEA R6, P1, R104, UR4, 0x2 ;  /* 0x0000000468067c11 */ /* 0x000fe2000f8210ff */
[-C--:B------:R-:W-:Y:S01]  /*4f30*/  FMUL R25, R25, R88.reuse ;  /* 0x0000005819197220 */ /* 0x080fe20000400000 */
[C---:B------:R-:W-:Y:S01]  /*4f40*/  ISETP.GT.AND P0, PT, R3.reuse, RZ, P4 ;  /* 0x000000ff0300720c */ /* 0x040fe20002704270 */
[-C--:B------:R-:W-:Y:S01]  /*4f50*/  FMUL R11, R26, R88.reuse ;  /* 0x000000581a0b7220 */ /* 0x080fe20000400000 */
[----:B------:R-:W-:Y:S01]  /*4f60*/  ISETP.GT.AND P2, PT, R3, 0x8, P2 ;  /* 0x000000080300780c */ /* 0x000fe20001744270 */
[-C--:B------:R-:W-:Y:S01]  /*4f70*/  FMUL R27, R27, R88.reuse ;  /* 0x000000581b1b7220 */ /* 0x080fe20000400000 */
[----:B------:R-:W-:Y:S01]  /*4f80*/  LEA.HI.X R7, R104, UR5, R115, 0x2, P1 ;  /* 0x0000000568077c11 */ /* 0x000fe200088f1473 */
[-C--:B------:R-:W-:Y:S01]  /*4f90*/  FMUL R29, R29, R88.reuse ;  /* 0x000000581d1d7220 */ /* 0x080fe20000400000 */
[----:B------:R-:W-:Y:S01]  /*4fa0*/  F2FP.TF32.F32.PACK_B R5, R5 ;  /* 0x00000005ff05723e */ /* 0x000fe200024050ff */
[-C--:B------:R-:W-:Y:S01]  /*4fb0*/  FMUL R31, R31, R88.reuse ;  /* 0x000000581f1f7220 */ /* 0x080fe20000400000 */
[C---:B------:R-:W-:Y:S01]  /*4fc0*/  SHF.L.U64.HI R9, R90.reuse, 0x2, R91 ;  /* 0x000000025a097819 */ /* 0x040fe2000001025b */
[----:B------:R-:W-:Y:S01]  /*4fd0*/  FMUL R33, R33, R88 ;  /* 0x0000005821217220 */ /* 0x000fe20000400000 */
[----:B------:R-:W-:Y:S01]  /*4fe0*/  LEA R8, P1, R90, R6, 0x2 ;  /* 0x000000065a087211 */ /* 0x000fe200078210ff */
[----:B------:R0:W-:Y:S01]  /*4ff0*/  @P3 STG.E desc[UR38][R6.64], R5 ;  /* 0x0000000506003986 */ /* 0x0001e2000c101926 */
[----:B------:R-:W-:Y:S01]  /*5000*/  F2FP.TF32.F32.PACK_B R25, R25 ;  /* 0x00000019ff19723e */ /* 0x000fe200024050ff */
[-C--:B------:R-:W-:Y:S01]  /*5010*/  FMUL R13, R34, R88.reuse ;  /* 0x00000058220d7220 */ /* 0x080fe20000400000 */
[----:B------:R-:W-:Y:S01]  /*5020*/  F2FP.TF32.F32.PACK_B R11, R11 ;  /* 0x0000000bff0b723e */ /* 0x000fe200024050ff */
[----:B------:R-:W-:Y:S01]  /*5030*/  IMAD.X R9, R9, 0x1, R7, P1 ;  /* 0x0000000109097824 */ /* 0x000fe200008e0607 */
[C---:B------:R-:W-:Y:S01]  /*5040*/  ISETP.GT.AND P3, PT, R4.reuse, 0x8, PT ;  /* 0x000000080400780c */ /* 0x040fe20003f64270 */
[----:B------:R-:W-:Y:S01]  /*5050*/  @P0 STG.E desc[UR38][R6.64+0x4], R25 ;  /* 0x0000041906000986 */ /* 0x000fe2000c101926 */
[----:B------:R-:W-:Y:S01]  /*5060*/  ISETP.GT.AND P0, PT, R4, 0x9, PT ;  /* 0x000000090400780c */ /* 0x000fe20003f04270 */
[-C--:B------:R-:W-:Y:S01]  /*5070*/  FMUL R35, R35, R88.reuse ;  /* 0x0000005823237220 */ /* 0x080fe20000400000 */
[C---:B------:R-:W-:Y:S01]  /*5080*/  ISETP.GT.AND P4, PT, R3.reuse, 0x8, P4 ;  /* 0x000000080300780c */ /* 0x040fe20002784270 */
[----:B------:R1:W-:Y:S01]  /*5090*/  @P2 STG.E desc[UR38][R8.64], R11 ;  /* 0x0000000b08002986 */ /* 0x0003e2000c101926 */
[C---:B------:R-:W-:Y:S01]  /*50a0*/  ISETP.GT.AND P1, PT, R3.reuse, RZ, P3 ;  /* 0x000000ff0300720c */ /* 0x040fe20001f24270 */
[-C--:B0-----:R-:W-:Y:S01]  /*50b0*/  FMUL R5, R28, R88.reuse ;  /* 0x000000581c057220 */ /* 0x081fe20000400000 */
[----:B------:R-:W-:Y:S01]  /*50c0*/  ISETP.GT.AND P2, PT, R3, RZ, P0 ;  /* 0x000000ff0300720c */ /* 0x000fe20000744270 */
[-C--:B------:R-:W-:Y:S01]  /*50d0*/  FMUL R37, R37, R88.reuse ;  /* 0x0000005825257220 */ /* 0x080fe20000400000 */
[----:B------:R-:W-:Y:S01]  /*50e0*/  ISETP.GT.AND P3, PT, R3, 0x8, P3 ;  /* 0x000000080300780c */ /* 0x000fe20001f64270 */
[-C--:B------:R-:W-:Y:S01]  /*50f0*/  FMUL R39, R39, R88.reuse ;  /* 0x0000005827277220 */ /* 0x080fe20000400000 */
[----:B------:R-:W-:Y:S01]  /*5100*/  F2FP.TF32.F32.PACK_B R27, R27 ;  /* 0x0000001bff1b723e */ /* 0x000fe200024050ff */
[-C--:B------:R-:W-:Y:S01]  /*5110*/  FMUL R41, R41, R88.reuse ;  /* 0x0000005829297220 */ /* 0x080fe20000400000 */
[----:B------:R-:W-:Y:S01]  /*5120*/  F2FP.TF32.F32.PACK_B R5, R5 ;  /* 0x00000005ff05723e */ /* 0x000fe200024050ff */
[-C--:B------:R-:W-:Y:S01]  /*5130*/  FMUL R43, R43, R88.reuse ;  /* 0x000000582b2b7220 */ /* 0x080fe20000400000 */
[----:B------:R-:W-:Y:S01]  /*5140*/  F2FP.TF32.F32.PACK_B R29, R29 ;  /* 0x0000001dff1d723e */ /* 0x000fe200024050ff */
[-C--:B-1----:R-:W-:Y:S01]  /*5150*/  FMUL R11, R30, R88.reuse ;  /* 0x000000581e0b7220 */ /* 0x082fe20000400000 */
[----:B------:R-:W-:Y:S01]  /*5160*/  @P4 STG.E desc[UR38][R8.64+0x4], R27 ;  /* 0x0000041b08004986 */ /* 0x000fe2000c101926 */
[C---:B------:R-:W-:Y:S01]  /*5170*/  ISETP.GT.AND P4, PT, R4.reuse, 0x11, PT ;  /* 0x000000110400780c */ /* 0x040fe20003f84270 */
[-C--:B------:R-:W-:Y:S01]  /*5180*/  FMUL R45, R45, R88.reuse ;  /* 0x000000582d2d7220 */ /* 0x080fe20000400000 */
[----:B------:R-:W-:Y:S01]  /*5190*/  ISETP.GT.AND P0, PT, R3, 0x8, P0 ;  /* 0x000000080300780c */ /* 0x000fe20000704270 */
[----:B------:R0:W-:Y:S01]  /*51a0*/  @P1 STG.E desc[UR38][R6.64+0x20], R5 ;  /* 0x0000200506001986 */ /* 0x0001e2000c101926 */
[----:B------:R-:W-:Y:S01]  /*51b0*/  F2FP.TF32.F32.PACK_B R11, R11 ;  /* 0x0000000bff0b723e */ /* 0x000fe200024050ff */
[-C--:B------:R-:W-:Y:S01]  /*51c0*/  FMUL R47, R47, R88.reuse ;  /* 0x000000582f2f7220 */ /* 0x080fe20000400000 */
[----:B------:R-:W-:Y:S01]  /*51d0*/  F2FP.TF32.F32.PACK_B R31, R31 ;  /* 0x0000001fff1f723e */ /* 0x000fe200024050ff */
[----:B------:R-:W-:Y:S01]  /*51e0*/  @P2 STG.E desc[UR38][R6.64+0x24], R29 ;  /* 0x0000241d06002986 */ /* 0x000fe2000c101926 */
[----:B------:R-:W-:Y:S01]  /*51f0*/  ISETP.GT.AND P2, PT, R4, 0x10, PT ;  /* 0x000000100400780c */ /* 0x000fe20003f44270 */
[-C--:B------:R-:W-:Y:S01]  /*5200*/  FMUL R49, R49, R88.reuse ;  /* 0x0000005831317220 */ /* 0x080fe20000400000 */
[----:B------:R-:W-:Y:S01]  /*5210*/  F2FP.TF32.F32.PACK_B R33, R33 ;  /* 0x00000021ff21723e */ /* 0x000fe200024050ff */
[----:B------:R1:W-:Y:S01]  /*5220*/  @P3 STG.E desc[UR38][R8.64+0x20], R11 ;  /* 0x0000200b08003986 */ /* 0x0003e2000c101926 */
[----:B------:R-:W-:Y:S01]  /*5230*/  ISETP.GT.AND P1, PT, R3, RZ, P2 ;  /* 0x000000ff0300720c */ /* 0x000fe20001724270 */
[-C--:B------:R-:W-:Y:S01]  /*5240*/  FMUL R51, R51, R88.reuse ;  /* 0x0000005833337220 */ /* 0x080fe20000400000 */
[C---:B------:R-:W-:Y:S01]  /*5250*/  ISETP.GT.AND P3, PT, R3.reuse, RZ, P4 ;  /* 0x000000ff0300720c */ /* 0x040fe20002764270 */
[-C--:B0-----:R-:W-:Y:S01]  /*5260*/  FMUL R5, R32, R88.reuse ;  /* 0x0000005820057220 */ /* 0x081fe20000400000 */
[----:B------:R-:W-:Y:S01]  /*5270*/  ISETP.GT.AND P2, PT, R3, 0x8, P2 ;  /* 0x000000080300780c */ /* 0x000fe20001744270 */
[----:B------:R-:W-:Y:S01]  /*5280*/  @P0 STG.E desc[UR38][R8.64+0x24], R31 ;  /* 0x0000241f08000986 */ /* 0x000fe2000c101926 */
[----:B------:R-:W-:Y:S01]  /*5290*/  F2FP.TF32.F32.PACK_B R13, R13 ;  /* 0x0000000dff0d723e */ /* 0x000fe200024050ff */
[-C--:B------:R-:W-:Y:S01]  /*52a0*/  FMUL R53, R53, R88.reuse ;  /* 0x0000005835357220 */ /* 0x080fe20000400000 */
[----:B------:R-:W-:Y:S01]  /*52b0*/  F2FP.TF32.F32.PACK_B R5, R5 ;  /* 0x00000005ff05723e */ /* 0x000fe200024050ff */
[-C--:B------:R-:W-:Y:S01]  /*52c0*/  FMUL R55, R55, R88.reuse ;  /* 0x0000005837377220 */ /* 0x080fe20000400000 */
[----:B------:R-:W-:Y:S01]  /*52d0*/  ISETP.GT.AND P0, PT, R4, 0x19, PT ;  /* 0x000000190400780c */ /* 0x000fe20003f04270 */
[-C--:B-1----:R-:W-:Y:S01]  /*52e0*/  FMUL R11, R38, R88.reuse ;  /* 0x00000058260b7220 */ /* 0x082fe20000400000 */
        /* <DEDUP_REMOVED lines=16> */
[----:B------:R-:W-:Y:S01]  /*53f0*/  ISETP.GT.AND P4, PT, R4, 0x21, PT ;  /* 0x000000210400780c */ /* 0x000fe20003f84270 */
[-C--:B------:R-:W-:Y:S01]  /*5400*/  FMUL R63, R63, R88.reuse ;  /* 0x000000583f3f7220 */ /* 0x080fe20000400000 */
[----:B------:R-:W-:Y:S01]  /*5410*/  F2FP.TF32.F32.PACK_B R5, R5 ;  /* 0x00000005ff05723e */ /* 0x000fe200024050ff */
[-C--:B------:R-:W-:Y:S01]  /*5420*/  FMUL R65, R65, R88.reuse ;  /* 0x0000005841417220 */ /* 0x080fe20000400000 */
[----:B------:R-:W-:Y:S01]  /*5430*/  ISETP.GT.AND P0, PT, R3, 0x8, P0 ;  /* 0x000000080300780c */ /* 0x000fe20000704270 */
[-C--:B-1----:R-:W-:Y:S01]  /*5440*/  FMUL R13, R42, R88.reuse ;  /* 0x000000582a0d7220 */ /* 0x082fe20000400000 */
[----:B------:R-:W-:Y:S01]  /*5450*/  F2FP.TF32.F32.PACK_B R39, R39 ;  /* 0x00000027ff27723e */ /* 0x000fe200024050ff */
        /* <DEDUP_REMOVED lines=13> */
[C---:B------:R-:W-:Y:S01]  /*5530*/  ISETP.GT.AND P2, PT, R3.reuse, 0x8, P2 ;  /* 0x000000080300780c */ /* 0x040fe20001744270 */
[----:B------:R-:W-:Y:S01]  /*5540*/  @P0 STG.E desc[UR38][R8.64+0x64], R39 ;  /* 0x0000642708000986 */ /* 0x000fe2000c101926 */
[----:B------:R-:W-:Y:S01]  /*5550*/  ISETP.GT.AND P4, PT, R3, 0x8, P4 ;  /* 0x000000080300780c */ /* 0x000fe20002784270 */
[-C--:B------:R-:W-:Y:S01]  /*5560*/  FMUL R73, R73, R88.reuse ;  /* 0x0000005849497220 */ /* 0x080fe20000400000 */
[----:B------:R-:W-:Y:S01]  /*5570*/  F2FP.TF32.F32.PACK_B R5, R5 ;  /* 0x00000005ff05723e */ /* 0x000fe200024050ff */
[-C--:B------:R-:W-:Y:S01]  /*5580*/  FMUL R75, R75, R88.reuse ;  /* 0x000000584b4b7220 */ /* 0x080fe20000400000 */
[----:B------:R-:W-:Y:S01]  /*5590*/  ISETP.GT.AND P0, PT, R4, 0x29, PT ;  /* 0x000000290400780c */ /* 0x000fe20003f04270 */
        /* <DEDUP_REMOVED lines=25> */
[----:B------:R-:W-:Y:S01]  /*5730*/  ISETP.GT.AND P1, PT, R4, 0x31, PT ;  /* 0x000000310400780c */ /* 0x000fe20003f24270 */
[-C--:B------:R-:W-:Y:S01]  /*5740*/  FMUL R85, R85, R88.reuse ;  /* 0x0000005855557220 */ /* 0x080fe20000400000 */
[----:B------:R-:W-:Y:S01]  /*5750*/  F2FP.TF32.F32.PACK_B R13, R13 ;  /* 0x0000000dff0d723e */ /* 0x000fe200024050ff */
[----:B------:R-:W-:Y:S01]  /*5760*/  @P2 STG.E desc[UR38][R6.64+0xa4], R45 ;  /* 0x0000a42d06002986 */ /* 0x000fe2000c101926 */
[----:B------:R-:W-:Y:S01]  /*5770*/  ISETP.GT.AND P2, PT, R3, RZ, P4 ;  /* 0x000000ff0300720c */ /* 0x000fe20002744270 */
[----:B------:R-:W-:Y:S01]  /*5780*/  FMUL R87, R87, R88 ;  /* 0x0000005857577220 */ /* 0x000fe20000400000 */
[----:B------:R-:W-:Y:S01]  /*5790*/  F2FP.TF32.F32.PACK_B R53, R53 ;  /* 0x00000035ff35723e */ /* 0x000fe200024050ff */
[----:B------:R1:W-:Y:S01]  /*57a0*/  @P3 STG.E desc[UR38][R8.64+0xa0], R11 ;  /* 0x0000a00b08003986 */ /* 0x0003e2000c101926 */
[----:B------:R-:W-:-:S02]  /*57b0*/  ISETP.GT.AND P3, PT, R3, RZ, P1 ;  /* 0x000000ff0300720c */ /* 0x000fc40000f64270 */
[----:B------:R-:W-:Y:S01]  /*57c0*/  F2FP.TF32.F32.PACK_B R55, R55 ;  /* 0x00000037ff37723e */ /* 0x000fe200024050ff */
[-C--:B0-----:R-:W-:Y:S01]  /*57d0*/  FMUL R5, R48, R88.reuse ;  /* 0x0000005830057220 */ /* 0x081fe20000400000 */
[----:B------:R-:W-:Y:S01]  /*57e0*/  @P0 STG.E desc[UR38][R8.64+0xa4], R47 ;  /* 0x0000a42f08000986 */ /* 0x000fe2000c101926 */
[----:B------:R-:W-:Y:S02]  /*57f0*/  ISETP.GT.AND P0, PT, R3, 0x8, P4 ;  /* 0x000000080300780c */ /* 0x000fe40002704270 */
[----:B------:R-:W-:Y:S02]  /*5800*/  F2FP.TF32.F32.PACK_B R57, R57 ;  /* 0x00000039ff39723e */ /* 0x000fe400024050ff */
[----:B------:R-:W-:Y:S01]  /*5810*/  F2FP.TF32.F32.PACK_B R5, R5 ;  /* 0x00000005ff05723e */ /* 0x000fe200024050ff */
[----:B-1----:R-:W-:Y:S01]  /*5820*/  FMUL R11, R54, R88 ;  /* 0x00000058360b7220 */ /* 0x002fe20000400000 */
[----:B------:R-:W-:-:S03]  /*5830*/  F2FP.TF32.F32.PACK_B R59, R59 ;  /* 0x0000003bff3b723e */ /* 0x000fc600024050ff */
[----:B------:R0:W-:Y:S01]  /*5840*/  @P2 STG.E desc[UR38][R6.64+0xc0], R5 ;  /* 0x0000c00506002986 */ /* 0x0001e2000c101926 */
[C---:B------:R-:W-:Y:S02]  /*5850*/  ISETP.GT.AND P2, PT, R4.reuse, 0x38, PT ;  /* 0x000000380400780c */ /* 0x040fe40003f44270 */
[----:B------:R-:W-:Y:S01]  /*5860*/  F2FP.TF32.F32.PACK_B R11, R11 ;  /* 0x0000000bff0b723e */ /* 0x000fe200024050ff */
[----:B------:R-:W-:Y:S01]  /*5870*/  @P3 STG.E desc[UR38][R6.64+0xc4], R49 ;  /* 0x0000c43106003986 */ /* 0x000fe2000c101926 */
[C---:B------:R-:W-:Y:S02]  /*5880*/  ISETP.GT.AND P3, PT, R3.reuse, 0x8, P1 ;  /* 0x000000080300780c */ /* 0x040fe40000f64270 */
[----:B------:R-:W-:Y:S01]  /*5890*/  ISETP.GT.AND P1, PT, R4, 0x39, PT ;  /* 0x000000390400780c */ /* 0x000fe20003f24270 */
[----:B------:R1:W-:Y:S01]  /*58a0*/  @P0 STG.E desc[UR38][R8.64+0xc0], R13 ;  /* 0x0000c00d08000986 */ /* 0x0003e2000c101926 */
[C---:B------:R-:W-:Y:S02]  /*58b0*/  ISETP.GT.AND P4, PT, R3.reuse, RZ, P2 ;  /* 0x000000ff0300720c */ /* 0x040fe40001784270 */
[C---:B------:R-:W-:Y:S01]  /*58c0*/  ISETP.GT.AND P0, PT, R3.reuse, RZ, P1 ;  /* 0x000000ff0300720c */ /* 0x040fe20000f04270 */
[----:B0-----:R-:W-:Y:S01]  /*58d0*/  FMUL R5, R52, R88 ;  /* 0x0000005834057220 */ /* 0x001fe20000400000 */
[----:B------:R-:W-:-:S02]  /*58e0*/  ISETP.GT.AND P2, PT, R3, 0x8, P2 ;  /* 0x000000080300780c */ /* 0x000fc40001744270 */
[----:B------:R-:W-:Y:S02]  /*58f0*/  F2FP.TF32.F32.PACK_B R61, R61 ;  /* 0x0000003dff3d723e */ /* 0x000fe400024050ff */
[----:B------:R-:W-:Y:S01]  /*5900*/  F2FP.TF32.F32.PACK_B R5, R5 ;  /* 0x00000005ff05723e */ /* 0x000fe200024050ff */
[----:B------:R-:W-:Y:S01]  /*5910*/  @P3 STG.E desc[UR38][R8.64+0xc4], R51 ;  /* 0x0000c43308003986 */ /* 0x000fe2000c101926 */
[C---:B------:R-:W-:Y:S01]  /*5920*/  ISETP.GT.AND P3, PT, R3.reuse, 0x8, P1 ;  /* 0x000000080300780c */ /* 0x040fe20000f64270 */
[----:B-1----:R-:W-:Y:S01]  /*5930*/  FMUL R13, R58, R88 ;  /* 0x000000583a0d7220 */ /* 0x002fe20000400000 */
[C---:B------:R-:W-:Y:S01]  /*5940*/  ISETP.GT.AND P1, PT, R4.reuse, 0x40, PT ;  /* 0x000000400400780c */ /* 0x040fe20003f24270 */
[----:B------:R0:W-:Y:S01]  /*5950*/  @P4 STG.E desc[UR38][R6.64+0xe0], R5 ;  /* 0x0000e00506004986 */ /* 0x0001e2000c101926 */
[----:B------:R-:W-:Y:S02]  /*5960*/  F2FP.TF32.F32.PACK_B R63, R63 ;  /* 0x0000003fff3f723e */ /* 0x000fe400024050ff */
[----:B------:R-:W-:Y:S01]  /*5970*/  ISETP.GT.AND P4, PT, R3, RZ, P1 ;  /* 0x000000ff0300720c */ /* 0x000fe20000f84270 */
[----:B------:R-:W-:Y:S01]  /*5980*/  @P0 STG.E desc[UR38][R6.64+0xe4], R53 ;  /* 0x0000e43506000986 */ /* 0x000fe2000c101926 */
[----:B------:R-:W-:-:S02]  /*5990*/  ISETP.GT.AND P0, PT, R4, 0x41, PT ;  /* 0x000000410400780c */ /* 0x000fc40003f04270 */
[C---:B------:R-:W-:Y:S01]  /*59a0*/  ISETP.GT.AND P1, PT, R3.reuse, 0x8, P1 ;  /* 0x000000080300780c */ /* 0x040fe20000f24270 */
[----:B------:R1:W-:Y:S01]  /*59b0*/  @P2 STG.E desc[UR38][R8.64+0xe0], R11 ;  /* 0x0000e00b08002986 */ /* 0x0003e2000c101926 */
[C---:B------:R-:W-:Y:S02]  /*59c0*/  ISETP.GT.AND P2, PT, R3.reuse, RZ, P0 ;  /* 0x000000ff0300720c */ /* 0x040fe40000744270 */
[----:B------:R-:W-:Y:S01]  /*59d0*/  F2FP.TF32.F32.PACK_B R13, R13 ;  /* 0x0000000dff0d723e */ /* 0x000fe200024050ff */
[-C--:B0-----:R-:W-:Y:S01]  /*59e0*/  FMUL R5, R56, R88.reuse ;  /* 0x0000005838057220 */ /* 0x081fe20000400000 */
[----:B------:R-:W-:Y:S01]  /*59f0*/  @P3 STG.E desc[UR38][R8.64+0xe4], R55 ;  /* 0x0000e43708003986 */ /* 0x000fe2000c101926 */
[----:B------:R-:W-:Y:S02]  /*5a00*/  ISETP.GT.AND P3, PT, R3, 0x8, P0 ;  /* 0x000000080300780c */ /* 0x000fe40000764270 */
[----:B------:R-:W-:Y:S02]  /*5a10*/  ISETP.GT.AND P0, PT, R4, 0x49, PT ;  /* 0x000000490400780c */ /* 0x000fe40003f04270 */
[----:B------:R-:W-:Y:S01]  /*5a20*/  F2FP.TF32.F32.PACK_B R5, R5 ;  /* 0x00000005ff05723e */ /* 0x000fe200024050ff */
[----:B-1----:R-:W-:Y:S01]  /*5a30*/  FMUL R11, R62, R88 ;  /* 0x000000583e0b7220 */ /* 0x002fe20000400000 */
[----:B------:R-:W-:-:S03]  /*5a40*/  F2FP.TF32.F32.PACK_B R65, R65 ;  /* 0x00000041ff41723e */ /* 0x000fc600024050ff */
[----:B------:R0:W-:Y:S01]  /*5a50*/  @P4 STG.E desc[UR38][R6.64+0x100], R5 ;  /* 0x0001000506004986 */ /* 0x0001e2000c101926 */
[----:B------:R-:W-:Y:S02]  /*5a60*/  F2FP.TF32.F32.PACK_B R67, R67 ;  /* 0x00000043ff43723e */ /* 0x000fe400024050ff */
[----:B------:R-:W-:Y:S01]  /*5a70*/  F2FP.TF32.F32.PACK_B R11, R11 ;  /* 0x0000000bff0b723e */ /* 0x000fe200024050ff */
[----:B------:R-:W-:Y:S01]  /*5a80*/  @P2 STG.E desc[UR38][R6.64+0x104], R57 ;  /* 0x0001043906002986 */ /* 0x000fe2000c101926 */
[----:B------:R-:W-:Y:S02]  /*5a90*/  ISETP.GT.AND P2, PT, R4, 0x48, PT ;  /* 0x000000480400780c */ /* 0x000fe40003f44270 */
[----:B------:R-:W-:Y:S01]  /*5aa0*/  F2FP.TF32.F32.PACK_B R69, R69 ;  /* 0x00000045ff45723e */ /* 0x000fe200024050ff */
[----:B------:R1:W-:Y:S01]  /*5ab0*/  @P1 STG.E desc[UR38][R8.64+0x100], R13 ;  /* 0x0001000d08001986 */ /* 0x0003e2000c101926 */
[C---:B------:R-:W-:Y:S02]  /*5ac0*/  ISETP.GT.AND P4, PT, R3.reuse, RZ, P2 ;  /* 0x000000ff0300720c */ /* 0x040fe40001784270 */
[C---:B------:R-:W-:Y:S01]  /*5ad0*/  ISETP.GT.AND P1, PT, R3.reuse, RZ, P0 ;  /* 0x000000ff0300720c */ /* 0x040fe20000724270 */
[----:B0-----:R-:W-:Y:S01]  /*5ae0*/  FMUL R5, R60, R88 ;  /* 0x000000583c057220 */ /* 0x001fe20000400000 */
[C---:B------:R-:W-:Y:S01]  /*5af0*/  ISETP.GT.AND P2, PT, R3.reuse, 0x8, P2 ;  /* 0x000000080300780c */ /* 0x040fe20001744270 */
[----:B------:R-:W-:Y:S01]  /*5b00*/  @P3 STG.E desc[UR38][R8.64+0x104], R59 ;  /* 0x0001043b08003986 */ /* 0x000fe2000c101926 */
[----:B------:R-:W-:-:S02]  /*5b10*/  ISETP.GT.AND P3, PT, R3, 0x8, P0 ;  /* 0x000000080300780c */ /* 0x000fc40000764270 */
[----:B------:R-:W-:Y:S02]  /*5b20*/  F2FP.TF32.F32.PACK_B R5, R5 ;  /* 0x00000005ff05723e */ /* 0x000fe400024050ff */
[----:B------:R-:W-:Y:S01]  /*5b30*/  ISETP.GT.AND P0, PT, R4, 0x51, PT ;  /* 0x000000510400780c */ /* 0x000fe20003f04270 */
[----:B-1----:R-:W-:Y:S01]  /*5b40*/  FMUL R13, R66, R88 ;  /* 0x00000058420d7220 */ /* 0x002fe20000400000 */
[----:B------:R-:W-:Y:S01]  /*5b50*/  F2FP.TF32.F32.PACK_B R71, R71 ;  /* 0x00000047ff47723e */ /* 0x000fe200024050ff */
[----:B------:R0:W-:Y:S01]  /*5b60*/  @P4 STG.E desc[UR38][R6.64+0x120], R5 ;  /* 0x0001200506004986 */ /* 0x0001e2000c101926 */
[----:B------:R-:W-:Y:S02]  /*5b70*/  F2FP.TF32.F32.PACK_B R73, R73 ;  /* 0x00000049ff49723e */ /* 0x000fe400024050ff */
[----:B------:R-:W-:Y:S01]  /*5b80*/  F2FP.TF32.F32.PACK_B R13, R13 ;  /* 0x0000000dff0d723e */ /* 0x000fe200024050ff */
[----:B------:R-:W-:Y:S01]  /*5b90*/  @P1 STG.E desc[UR38][R6.64+0x124], R61 ;  /* 0x0001243d06001986 */ /* 0x000fe2000c101926 */
[----:B------:R-:W-:-:S02]  /*5ba0*/  ISETP.GT.AND P1, PT, R4, 0x50, PT ;  /* 0x000000500400780c */ /* 0x000fc40003f24270 */
[----:B------:R-:W-:Y:S01]  /*5bb0*/  F2FP.TF32.F32.PACK_B R75, R75 ;  /* 0x0000004bff4b723e */ /* 0x000fe200024050ff */
[----:B------:R1:W-:Y:S01]  /*5bc0*/  @P2 STG.E desc[UR38][R8.64+0x120], R11 ;  /* 0x0001200b08002986 */ /* 0x0003e2000c101926 */
[C---:B------:R-:W-:Y:S02]  /*5bd0*/  ISETP.GT.AND P4, PT, R3.reuse, RZ, P1 ;  /* 0x000000ff0300720c */ /* 0x040fe40000f84270 */
[C---:B------:R-:W-:Y:S01]  /*5be0*/  ISETP.GT.AND P2, PT, R3.reuse, RZ, P0 ;  /* 0x000000ff0300720c */ /* 0x040fe20000744270 */
[----:B0-----:R-:W-:Y:S01]  /*5bf0*/  FMUL R5, R64, R88 ;  /* 0x0000005840057220 */ /* 0x001fe20000400000 */
[C---:B------:R-:W-:Y:S01]  /*5c00*/  ISETP.GT.AND P1, PT, R3.reuse, 0x8, P1 ;  /* 0x000000080300780c */ /* 0x040fe20000f24270 */
[----:B------:R-:W-:Y:S01]  /*5c10*/  @P3 STG.E desc[UR38][R8.64+0x124], R63 ;  /* 0x0001243f08003986 */ /* 0x000fe2000c101926 */
[----:B------:R-:W-:Y:S02]  /*5c20*/  ISETP.GT.AND P3, PT, R3, 0x8, P0 ;  /* 0x000000080300780c */ /* 0x000fe40000764270 */
[----:B------:R-:W-:-:S02]  /*5c30*/  F2FP.TF32.F32.PACK_B R5, R5 ;  /* 0x00000005ff05723e */ /* 0x000fc400024050ff */
[----:B------:R-:W-:Y:S01]  /*5c40*/  ISETP.GT.AND P0, PT, R4, 0x59, PT ;  /* 0x000000590400780c */ /* 0x000fe20003f04270 */
[----:B-1----:R-:W-:Y:S01]  /*5c50*/  FMUL R11, R70, R88 ;  /* 0x00000058460b7220 */ /* 0x002fe20000400000 */
[----:B------:R-:W-:Y:S01]  /*5c60*/  F2FP.TF32.F32.PACK_B R77, R77 ;  /* 0x0000004dff4d723e */ /* 0x000fe200024050ff */
[----:B------:R0:W-:Y:S01]  /*5c70*/  @P4 STG.E desc[UR38][R6.64+0x140], R5 ;  /* 0x0001400506004986 */ /* 0x0001e2000c101926 */
[----:B------:R-:W-:Y:S02]  /*5c80*/  F2FP.TF32.F32.PACK_B R79, R79 ;  /* 0x0000004fff4f723e */ /* 0x000fe400024050ff */
[----:B------:R-:W-:Y:S01]  /*5c90*/  F2FP.TF32.F32.PACK_B R11, R11 ;  /* 0x0000000bff0b723e */ /* 0x000fe200024050ff */
[----:B------:R-:W-:Y:S01]  /*5ca0*/  @P2 STG.E desc[UR38][R6.64+0x144], R65 ;  /* 0x0001444106002986 */ /* 0x000fe2000c101926 */
[----:B------:R-:W-:Y:S02]  /*5cb0*/  ISETP.GT.AND P2, PT, R4, 0x58, PT ;  /* 0x000000580400780c */ /* 0x000fe40003f44270 */
[----:B------:R-:W-:Y:S01]  /*5cc0*/  F2FP.TF32.F32.PACK_B R81, R81 ;  /* 0x00000051ff51723e */ /* 0x000fe200024050ff */
[----:B------:R1:W-:Y:S01]  /*5cd0*/  @P1 STG.E desc[UR38][R8.64+0x140], R13 ;  /* 0x0001400d08001986 */ /* 0x0003e2000c101926 */
[----:B------:R-:W-:-:S02]  /*5ce0*/  ISETP.GT.AND P4, PT, R3, RZ, P2 ;  /* 0x000000ff0300720c */ /* 0x000fc40001784270 */
[C---:B------:R-:W-:Y:S01]  /*5cf0*/  ISETP.GT.AND P1, PT, R3.reuse, RZ, P0 ;  /* 0x000000ff0300720c */ /* 0x040fe20000724270 */
[-C--:B0-----:R-:W-:Y:S01]  /*5d00*/  FMUL R5, R68, R88.reuse ;  /* 0x0000005844057220 */ /* 0x081fe20000400000 */
[C---:B------:R-:W-:Y:S01]  /*5d10*/  ISETP.GT.AND P2, PT, R3.reuse, 0x8, P2 ;  /* 0x000000080300780c */ /* 0x040fe20001744270 */
[----:B------:R-:W-:Y:S01]  /*5d20*/  @P3 STG.E desc[UR38][R8.64+0x144], R67 ;  /* 0x0001444308003986 */ /* 0x000fe2000c101926 */
[----:B------:R-:W-:Y:S02]  /*5d30*/  ISETP.GT.AND P3, PT, R3, 0x8, P0 ;  /* 0x000000080300780c */ /* 0x000fe40000764270 */
[----:B------:R-:W-:Y:S02]  /*5d40*/  F2FP.TF32.F32.PACK_B R5, R5 ;  /* 0x00000005ff05723e */ /* 0x000fe400024050ff */
[----:B------:R-:W-:Y:S01]  /*5d50*/  ISETP.GT.AND P0, PT, R4, 0x61, PT ;  /* 0x000000610400780c */ /* 0x000fe20003f04270 */
[----:B-1----:R-:W-:Y:S01]  /*5d60*/  FMUL R13, R74, R88 ;  /* 0x000000584a0d7220 */ /* 0x002fe20000400000 */
[----:B------:R-:W-:Y:S01]  /*5d70*/  F2FP.TF32.F32.PACK_B R15, R15 ;  /* 0x0000000fff0f723e */ /* 0x000fe200024050ff */
[----:B------:R0:W-:Y:S01]  /*5d80*/  @P4 STG.E desc[UR38][R6.64+0x160], R5 ;  /* 0x0001600506004986 */ /* 0x0001e2000c101926 */
[----:B------:R-:W-:-:S02]  /*5d90*/  F2FP.TF32.F32.PACK_B R83, R83 ;  /* 0x00000053ff53723e */ /* 0x000fc400024050ff */
        /* <DEDUP_REMOVED lines=15> */
[----:B------:R0:W-:Y:S03]  /*5e90*/  @P4 STG.E desc[UR38][R6.64+0x180], R5 ;  /* 0x0001800506004986 */ /* 0x0001e6000c101926 */
[----:B------:R-:W-:Y:S01]  /*5ea0*/  F2FP.TF32.F32.PACK_B R11, R11 ;  /* 0x0000000bff0b723e */ /* 0x000fe200024050ff */
[----:B------:R-:W-:Y:S01]  /*5eb0*/  @P2 STG.E desc[UR38][R6.64+0x184], R73 ;  /* 0x0001844906002986 */ /* 0x000fe2000c101926 */
[----:B------:R-:W-:-:S03]  /*5ec0*/  ISETP.GT.AND P2, PT, R4, 0x68, PT ;  /* 0x000000680400780c */ /* 0x000fc60003f44270 */
[----:B------:R1:W-:Y:S01]  /*5ed0*/  @P1 STG.E desc[UR38][R8.64+0x180], R13 ;  /* 0x0001800d08001986 */ /* 0x0003e2000c101926 */
[C---:B------:R-:W-:Y:S02]  /*5ee0*/  ISETP.GT.AND P4, PT, R3.reuse, RZ, P2 ;  /* 0x000000ff0300720c */ /* 0x040fe40001784270 */
[C---:B------:R-:W-:Y:S01]  /*5ef0*/  ISETP.GT.AND P1, PT, R3.reuse, RZ, P0 ;  /* 0x000000ff0300720c */ /* 0x040fe20000724270 */
[-C--:B0-----:R-:W-:Y:S01]  /*5f00*/  FMUL R5, R76, R88.reuse ;  /* 0x000000584c057220 */ /* 0x081fe20000400000 */
[C---:B------:R-:W-:Y:S01]  /*5f10*/  ISETP.GT.AND P2, PT, R3.reuse, 0x8, P2 ;  /* 0x000000080300780c */ /* 0x040fe20001744270 */
[----:B------:R-:W-:Y:S01]  /*5f20*/  @P3 STG.E desc[UR38][R8.64+0x184], R75 ;  /* 0x0001844b08003986 */ /* 0x000fe2000c101926 */
[----:B------:R-:W-:Y:S02]  /*5f30*/  ISETP.GT.AND P3, PT, R4, 0x71, PT ;  /* 0x000000710400780c */ /* 0x000fe40003f64270 */
[----:B------:R-:W-:Y:S02]  /*5f40*/  F2FP.TF32.F32.PACK_B R5, R5 ;  /* 0x00000005ff05723e */ /* 0x000fe400024050ff */
[----:B------:R-:W-:Y:S01]  /*5f50*/  ISETP.GT.AND P0, PT, R3, 0x8, P0 ;  /* 0x000000080300780c */ /* 0x000fe20000704270 */
[----:B-1----:R-:W-:-:S02]  /*5f60*/  FMUL R13, R80, R88 ;  /* 0x00000058500d7220 */ /* 0x002fc40000400000 */
[----:B------:R-:W-:Y:S03]  /*5f70*/  @P4 STG.E desc[UR38][R6.64+0x1a0], R5 ;  /* 0x0001a00506004986 */ /* 0x000fe6000c101926 */
[----:B------:R-:W-:Y:S01]  /*5f80*/  F2FP.TF32.F32.PACK_B R13, R13 ;  /* 0x0000000dff0d723e */ /* 0x000fe200024050ff */
[----:B------:R-:W-:Y:S01]  /*5f90*/  @P1 STG.E desc[UR38][R6.64+0x1a4], R77 ;  /* 0x0001a44d06001986 */ /* 0x000fe2000c101926 */
[----:B------:R-:W-:-:S03]  /*5fa0*/  ISETP.GT.AND P1, PT, R4, 0x70, PT ;  /* 0x000000700400780c */ /* 0x000fc60003f24270 */
[----:B------:R0:W-:Y:S01]  /*5fb0*/  @P2 STG.E desc[UR38][R8.64+0x1a0], R11 ;  /* 0x0001a00b08002986 */ /* 0x0001e2000c101926 */
[C---:B------:R-:W-:Y:S02]  /*5fc0*/  ISETP.GT.AND P4, PT, R3.reuse, RZ, P1 ;  /* 0x000000ff0300720c */ /* 0x040fe40000f84270 */
[C---:B------:R-:W-:Y:S01]  /*5fd0*/  ISETP.GT.AND P2, PT, R3.reuse, RZ, P3 ;  /* 0x000000ff0300720c */ /* 0x040fe20001f44270 */
[----:B------:R-:W-:Y:S01]  /*5fe0*/  @P0 STG.E desc[UR38][R8.64+0x1a4], R79 ;  /* 0x0001a44f08000986 */ /* 0x000fe2000c101926 */
[C---:B------:R-:W-:Y:S02]  /*5ff0*/  ISETP.GT.AND P1, PT, R3.reuse, 0x8, P1 ;  /* 0x000000080300780c */ /* 0x040fe40000f24270 */
[----:B------:R-:W-:Y:S02]  /*6000*/  ISETP.GT.AND P0, PT, R4, 0x78, PT ;  /* 0x000000780400780c */ /* 0x000fe40003f04270 */
[----:B------:R-:W-:Y:S01]  /*6010*/  ISETP.GT.AND P3, PT, R3, 0x8, P3 ;  /* 0x000000080300780c */ /* 0x000fe20001f64270 */
[----:B0-----:R-:W-:-:S04]  /*6020*/  FMUL R11, R86, R88 ;  /* 0x00000058560b7220 */ /* 0x001fc80000400000 */
[----:B------:R-:W-:Y:S01]  /*6030*/  @P4 STG.E desc[UR38][R6.64+0x1c0], R13 ;  /* 0x0001c00d06004986 */ /* 0x000fe2000c101926 */
[----:B------:R-:W-:Y:S01]  /*6040*/  ISETP.GT.AND P4, PT, R4, 0x79, PT ;  /* 0x000000790400780c */ /* 0x000fe20003f84270 */
[----:B------:R-:W-:Y:S01]  /*6050*/  @P2 IMAD.MOV.U32 R4, RZ, RZ, R6 ;  /* 0x000000ffff042224 */ /* 0x000fe200078e0006 */
[----:B------:R-:W-:Y:S01]  /*6060*/  F2FP.TF32.F32.PACK_B R11, R11 ;  /* 0x0000000bff0b723e */ /* 0x000fe200024050ff */
[----:B------:R-:W-:-:S05]  /*6070*/  @P2 IMAD.MOV.U32 R5, RZ, RZ, R7 ;  /* 0x000000ffff052224 */ /* 0x000fca00078e0007 */
[----:B------:R0:W-:Y:S01]  /*6080*/  @P2 STG.E desc[UR38][R4.64+0x1c4], R81 ;  /* 0x0001c45104002986 */ /* 0x0001e2000c101926 */
[C---:B------:R-:W-:Y:S02]  /*6090*/  ISETP.GT.AND P2, PT, R3.reuse, RZ, P4 ;  /* 0x000000ff0300720c */ /* 0x040fe40002744270 */
[----:B------:R-:W-:Y:S01]  /*60a0*/  ISETP.GT.AND P4, PT, R3, 0x8, P4 ;  /* 0x000000080300780c */ /* 0x000fe20002784270 */
[----:B0-----:R-:W-:Y:S02]  /*60b0*/  @P1 IMAD.MOV.U32 R4, RZ, RZ, R8 ;  /* 0x000000ffff041224 */ /* 0x001fe400078e0008 */
[----:B------:R-:W-:-:S05]  /*60c0*/  @P1 IMAD.MOV.U32 R5, RZ, RZ, R9 ;  /* 0x000000ffff051224 */ /* 0x000fca00078e0009 */
[----:B------:R0:W-:Y:S01]  /*60d0*/  @P1 STG.E desc[UR38][R4.64+0x1c0], R15 ;  /* 0x0001c00f04001986 */ /* 0x0001e2000c101926 */
[C---:B------:R-:W-:Y:S02]  /*60e0*/  ISETP.GT.AND P1, PT, R3.reuse, RZ, P0 ;  /* 0x000000ff0300720c */ /* 0x040fe40000724270 */
[----:B------:R-:W-:Y:S01]  /*60f0*/  ISETP.GT.AND P0, PT, R3, 0x8, P0 ;  /* 0x000000080300780c */ /* 0x000fe20000704270 */
[----:B------:R-:W-:-:S05]  /*6100*/  FMUL R3, R84, R88 ;  /* 0x0000005854037220 */ /* 0x000fca0000400000 */
[----:B------:R-:W-:Y:S01]  /*6110*/  F2FP.TF32.F32.PACK_B R3, R3 ;  /* 0x00000003ff03723e */ /* 0x000fe200024050ff */
[----:B0-----:R-:W-:Y:S02]  /*6120*/  @P3 IMAD.MOV.U32 R4, RZ, RZ, R8 ;  /* 0x000000ffff043224 */ /* 0x001fe400078e0008 */
[----:B------:R-:W-:-:S05]  /*6130*/  @P3 IMAD.MOV.U32 R5, RZ, RZ, R9 ;  /* 0x000000ffff053224 */ /* 0x000fca00078e0009 */
[----:B------:R0:W-:Y:S02]  /*6140*/  @P3 STG.E desc[UR38][R4.64+0x1c4], R83 ;  /* 0x0001c45304003986 */ /* 0x0001e4000c101926 */
[----:B0-----:R-:W-:Y:S02]  /*6150*/  @P1 IMAD.MOV.U32 R4, RZ, RZ, R6 ;  /* 0x000000ffff041224 */ /* 0x001fe400078e0006 */
[----:B------:R-:W-:-:S05]  /*6160*/  @P1 IMAD.MOV.U32 R5, RZ, RZ, R7 ;  /* 0x000000ffff051224 */ /* 0x000fca00078e0007 */
[----:B------:R0:W-:Y:S04]  /*6170*/  @P1 STG.E desc[UR38][R4.64+0x1e0], R3 ;  /* 0x0001e00304001986 */ /* 0x0001e8000c101926 */
[----:B------:R1:W-:Y:S01]  /*6180*/  @P2 STG.E desc[UR38][R6.64+0x1e4], R85 ;  /* 0x0001e45506002986 */ /* 0x0003e2000c101926 */
[----:B0-----:R-:W-:Y:S02]  /*6190*/  @P0 IMAD.MOV.U32 R4, RZ, RZ, R8 ;  /* 0x000000ffff040224 */ /* 0x001fe400078e0008 */
[----:B------:R-:W-:-:S05]  /*61a0*/  @P0 IMAD.MOV.U32 R5, RZ, RZ, R9 ;  /* 0x000000ffff050224 */ /* 0x000fca00078e0009 */
[----:B------:R1:W-:Y:S04]  /*61b0*/  @P0 STG.E desc[UR38][R4.64+0x1e0], R11 ;  /* 0x0001e00b04000986 */ /* 0x0003e8000c101926 */
[----:B------:R1:W-:Y:S02]  /*61c0*/  @P4 STG.E desc[UR38][R8.64+0x1e4], R87 ;  /* 0x0001e45708004986 */ /* 0x0003e4000c101926 */
.L_x_160:
[----:B------:R-:W-:Y:S05]  /*61d0*/  BSYNC B0 ;  /* 0x0000000000007941 */ /* 0x000fea0003800000 */
.L_x_34:
[----:B------:R-:W-:Y:S01]  /*61e0*/  IADD3 R16, P0, R16, UR36, RZ ;  /* 0x0000002410107c10 */ /* 0x000fe2000ff1e0ff */
[----:B------:R-:W-:Y:S01]  /*61f0*/  ULDC.64 UR4, c[0x0][0x650] ;  /* 0x0001940000047ab9 */ /* 0x000fe20000000a00 */
[----:B------:R-:W-:Y:S01]  /*6200*/  PRMT R3, RZ, 0x7610, R3 ;  /* 0x00007610ff037816 */ /* 0x000fe20000000003 */
[----:B------:R-:W-:Y:S01]  /*6210*/  IMAD.MOV.U32 R100, RZ, RZ, -0x1 ;  /* 0xffffffffff647424 */ /* 0x000fe200078e00ff */
[----:B------:R-:W-:Y:S01]  /*6220*/  IADD3.X R17, R17, UR42, RZ, P0, !PT ;  /* 0x0000002a11117c10 */ /* 0x000fe200087fe4ff */
[----:B--2---:R-:W-:Y:S01]  /*6230*/  IMAD.MOV.U32 R99, RZ, RZ, -0x1 ;  /* 0xffffffffff637424 */ /* 0x004fe200078e00ff */
[----:B------:R-:W-:-:S04]  /*6240*/  ISETP.GE.U32.AND P0, PT, R16, UR4, PT ;  /* 0x0000000410007c0c */ /* 0x000fc8000bf06070 */
[----:B------:R-:W-:-:S13]  /*6250*/  ISETP.GE.U32.AND.EX P0, PT, R17, UR5, PT, P0 ;  /* 0x0000000511007c0c */ /* 0x000fda000bf06100 */
[----:B------:R-:W-:Y:S05]  /*6260*/  @P0 BRA `(.L_x_161) ;  /* 0x00000004004c0947 */ /* 0x000fea0003800000 */
[----:B01----:R-:W0:Y:S01]  /*6270*/  LDC.64 R10, c[0x0][0x628] ;  /* 0x00018a00ff0a7b82 */ /* 0x003e220000000a00 */
[----:B----4-:R-:W1:Y:S01]  /*6280*/  S2R R12, SR_CTAID.X ;  /* 0x00000000000c7919 */ /* 0x010e620000002500 */
[----:B---3--:R-:W-:Y:S02]  /*6290*/  IMAD.MOV.U32 R8, RZ, RZ, R16 ;  /* 0x000000ffff087224 */ /* 0x008fe400078e0010 */
[----:B------:R-:W-:Y:S01]  /*62a0*/  IMAD.MOV.U32 R9, RZ, RZ, R17 ;  /* 0x000000ffff097224 */ /* 0x000fe200078e0011 */
[----:B------:R-:W2:Y:S03]  /*62b0*/  S2R R20, SR_CTAID.Y ;  /* 0x0000000000147919 */ /* 0x000ea60000002600 */
[----:B------:R-:W3:Y:S08]  /*62c0*/  LDC R0, c[0x0][0x630] ;  /* 0x00018c00ff007b82 */ /* 0x000ef00000000800 */
[----:B------:R-:W4:Y:S01]  /*62d0*/  LDC.64 R14, c[0x0][0x620] ;  /* 0x00018800ff0e7b82 */ /* 0x000f220000000a00 */
[----:B0-----:R-:W-:-:S04]  /*62e0*/  ISETP.NE.U32.AND P0, PT, R10, RZ, PT ;  /* 0x000000ff0a00720c */ /* 0x001fc80003f05070 */
[----:B------:R-:W-:-:S13]  /*62f0*/  ISETP.NE.AND.EX P0, PT, R11, RZ, PT, P0 ;  /* 0x000000ff0b00720c */ /* 0x000fda0003f05300 */
[----:B-1234-:R-:W-:Y:S05]  /*6300*/  @!P0 BRA `(.L_x_162) ;  /* 0x0000000000288947 */ /* 0x01efea0003800000 */
        /* <DEDUP_REMOVED lines=10> */
.L_x_162:
[-CC-:B------:R-:W-:Y:S01]  /*63b0*/  SHF.R.U64 R99, R8, R0.reuse, R9.reuse ;  /* 0x0000000008637219 */ /* 0x180fe20000001209 */
[----:B------:R-:W0:Y:S01]  /*63c0*/  LDC.64 R26, c[0x0][0x640] ;  /* 0x00019000ff1a7b82 */ /* 0x000e220000000a00 */
[----:B------:R-:W-:Y:S01]  /*63d0*/  SHF.R.U32.HI R0, RZ, R0, R9 ;  /* 0x00000000ff007219 */ /* 0x000fe20000011609 */
[----:B------:R-:W-:Y:S01]  /*63e0*/  ULDC UR4, c[0x0][0x150] ;  /* 0x0000540000047ab9 */ /* 0x000fe20000000800 */
[----:B------:R-:W-:Y:S02]  /*63f0*/  IADD3 R3, P0, RZ, -R99, RZ ;  /* 0x80000063ff037210 */ /* 0x000fe40007f1e0ff */
[----:B------:R-:W-:-:S03]  /*6400*/  I2FP.F32.U32 R7, R12 ;  /* 0x0000000c00077245 */ /* 0x000fc60000201000 */
[----:B------:R-:W1:Y:S01]  /*6410*/  LDC R6, c[0x0][0x618] ;  /* 0x00018600ff067b82 */ /* 0x000e620000000800 */
[----:B------:R-:W-:Y:S02]  /*6420*/  IMAD.X R5, RZ, RZ, ~R0, P0 ;  /* 0x000000ffff057224 */ /* 0x000fe400000e0e00 */
[----:B------:R-:W-:Y:S01]  /*6430*/  FMUL R7, R7, UR4 ;  /* 0x0000000407077c20 */ /* 0x000fe20008400000 */
[----:B------:R-:W-:Y:S01]  /*6440*/  ULDC UR4, c[0x0][0x154] ;  /* 0x0000550000047ab9 */ /* 0x000fe20000000800 */
[-C--:B------:R-:W-:Y:S02]  /*6450*/  IMAD R0, R5, R14.reuse, RZ ;  /* 0x0000000e05007224 */ /* 0x080fe400078e02ff */
[C---:B------:R-:W-:Y:S01]  /*6460*/  IMAD.WIDE.U32 R4, R3.reuse, R14, R16 ;  /* 0x0000000e03047225 */ /* 0x040fe200078e0010 */
[----:B------:R-:W2:Y:S01]  /*6470*/  LDC R11, c[0x0][0x608] ;  /* 0x00018200ff0b7b82 */ /* 0x000ea20000000800 */
[----:B------:R-:W3:Y:S02]  /*6480*/  F2I.U32.TRUNC.NTZ R7, R7 ;  /* 0x0000000700077305 */ /* 0x000ee4000020f000 */
[----:B------:R-:W-:-:S04]  /*6490*/  IMAD R3, R3, R15, R0 ;  /* 0x0000000f03037224 */ /* 0x000fc800078e0200 */
[----:B------:R-:W-:Y:S01]  /*64a0*/  IMAD.IADD R3, R5, 0x1, R3 ;  /* 0x0000000105037824 */ /* 0x000fe200078e0203 */
[----:B------:R-:W4:Y:S01]  /*64b0*/  LDC R8, c[0x0][0x658] ;  /* 0x00019600ff087b82 */ /* 0x000f220000000800 */
[----:B------:R-:W-:Y:S02]  /*64c0*/  I2FP.F32.U32 R5, R20 ;  /* 0x0000001400057245 */ /* 0x000fe40000201000 */
[----:B0-----:R-:W-:-:S04]  /*64d0*/  ISETP.NE.U32.AND P0, PT, R26, RZ, PT ;  /* 0x000000ff1a00720c */ /* 0x001fc80003f05070 */
[----:B------:R-:W-:Y:S01]  /*64e0*/  ISETP.NE.AND.EX P0, PT, R27, RZ, PT, P0 ;  /* 0x000000ff1b00720c */ /* 0x000fe20003f05300 */
[----:B------:R-:W0:Y:S01]  /*64f0*/  LDC R9, c[0x0][0x144] ;  /* 0x00005100ff097b82 */ /* 0x000e220000000800 */
[-C--:B-1----:R-:W-:Y:S01]  /*6500*/  SHF.R.U64 R13, R4, R6.reuse, R3 ;  /* 0x00000006040d7219 */ /* 0x082fe20000001203 */
[----:B---3--:R-:W-:Y:S01]  /*6510*/  IMAD.MOV R7, RZ, RZ, -R7 ;  /* 0x000000ffff077224 */ /* 0x008fe200078e0a07 */
[----:B------:R-:W-:Y:S01]  /*6520*/  SHF.R.U32.HI R0, RZ, R6, R3 ;  /* 0x00000006ff007219 */ /* 0x000fe20000011603 */
[----:B------:R-:W-:-:S04]  /*6530*/  FMUL R6, R5, UR4 ;  /* 0x0000000405067c20 */ /* 0x000fc80008400000 */
[----:B------:R-:W1:Y:S01]  /*6540*/  LDC R21, c[0x0][0x148] ;  /* 0x00005200ff157b82 */ /* 0x000e620000000800 */
[----:B------:R3:W0:Y:S01]  /*6550*/  F2I.U32.TRUNC.NTZ R14, R6 ;  /* 0x00000006000e7305 */ /* 0x000622000020f000 */
[-CC-:B--2---:R-:W-:Y:S02]  /*6560*/  SHF.R.U64 R10, R13, R11.reuse, R0.reuse ;  /* 0x0000000b0d0a7219 */ /* 0x184fe40000001200 */
[----:B------:R-:W-:-:S04]  /*6570*/  SHF.R.U32.HI R3, RZ, R11, R0 ;  /* 0x0000000bff037219 */ /* 0x000fc80000011600 */
[----:B-----5:R-:W2:Y:S01]  /*6580*/  LDC R24, c[0x0][0x648] ;  /* 0x00019200ff187b82 */ /* 0x020ea20000000800 */
[-CC-:B----4-:R-:W-:Y:S02]  /*6590*/  SHF.R.U64 R15, R10, R8.reuse, R3.reuse ;  /* 0x000000080a0f7219 */ /* 0x190fe40000001203 */
[----:B------:R-:W-:-:S03]  /*65a0*/  SHF.R.U32.HI R5, RZ, R8, R3 ;  /* 0x00000008ff057219 */ /* 0x000fc60000011603 */
[----:B------:R-:W-:Y:S02]  /*65b0*/  IMAD.MOV.U32 R4, RZ, RZ, R15 ;  /* 0x000000ffff047224 */ /* 0x000fe400078e000f */
[----:B------:R-:W4:Y:S01]  /*65c0*/  LDC R28, c[0x0][0x638] ;  /* 0x00018e00ff1c7b82 */ /* 0x000f220000000800 */
[----:B0-----:R-:W-:-:S07]  /*65d0*/  IMAD R25, R9, R7, R12 ;  /* 0x0000000709197224 */ /* 0x001fce00078e020c */
[----:B------:R-:W0:Y:S08]  /*65e0*/  LDC R29, c[0x0][0x610] ;  /* 0x00018400ff1d7b82 */ /* 0x000e300000000800 */
[----:B------:R-:W0:Y:S01]  /*65f0*/  LDC R30, c[0x0][0x600] ;  /* 0x00018000ff1e7b82 */ /* 0x000e220000000800 */
[----:B-1-3--:R-:W-:Y:S05]  /*6600*/  @!P0 BRA `(.L_x_163) ;  /* 0x0000000000288947 */ /* 0x00afea0003800000 */
[----:B------:R-:W1:Y:S02]  /*6610*/  LDC R0, c[0x0][0x64c] ;  /* 0x00019300ff007b82 */ /* 0x000e640000000800 */
[----:B-1----:R-:W-:-:S05]  /*6620*/  IADD3 R3, P0, R15, R0, RZ ;  /* 0x000000000f037210 */ /* 0x002fca0007f1e0ff */
        /* <DEDUP_REMOVED lines=8> */
.L_x_163:
[----:B------:R-:W-:Y:S01]  /*66b0*/  ISETP.NE.AND P0, PT, R2, 0x1, PT ;  /* 0x000000010200780c */ /* 0x000fe20003f05270 */
[----:B------:R-:W-:Y:S01]  /*66c0*/  IMAD.MOV R14, RZ, RZ, -R14 ;  /* 0x000000ffff0e7224 */ /* 0x000fe200078e0a0e */
[----:B--2---:R-:W-:Y:S02]  /*66d0*/  SHF.R.U64 R0, R4, R24, R5 ;  /* 0x0000001804007219 */ /* 0x004fe40000001205 */
[----:B------:R-:W-:Y:S02]  /*66e0*/  LOP3.LUT R3, R10, R97, RZ, 0xc0, !PT ;  /* 0x000000610a037212 */ /* 0x000fe400078ec0ff */
[----:B------:R-:W-:Y:S01]  /*66f0*/  LOP3.LUT R6, R13, R96, RZ, 0xc0, !PT ;  /* 0x000000600d067212 */ /* 0x000fe200078ec0ff */
[----:B------:R-:W-:Y:S02]  /*6700*/  IMAD.MOV R4, RZ, RZ, -R0 ;  /* 0x000000ffff047224 */ /* 0x000fe400078e0a00 */
[----:B------:R-:W-:Y:S02]  /*6710*/  IMAD R0, R92, R0, R3 ;  /* 0x000000005c007224 */ /* 0x000fe400078e0203 */
[----:B----4-:R-:W-:-:S02]  /*6720*/  IMAD R3, R4, R28, R15 ;  /* 0x0000001c04037224 */ /* 0x010fc400078e020f */
[----:B------:R-:W-:Y:S02]  /*6730*/  @P0 IMAD R25, R21, R14, R20 ;  /* 0x0000000e15190224 */ /* 0x000fe400078e0214 */
[----:B0-----:R-:W-:Y:S02]  /*6740*/  IMAD R5, R3, R30, R6 ;  /* 0x0000001e03057224 */ /* 0x001fe400078e0206 */
[----:B------:R-:W-:Y:S02]  /*6750*/  IMAD R0, R0, R29, R25 ;  /* 0x0000001d00007224 */ /* 0x000fe400078e0219 */
[----:B------:R-:W-:-:S03]  /*6760*/  IMAD.MOV.U32 R4, RZ, RZ, 0x1 ;  /* 0x00000001ff047424 */ /* 0x000fc600078e00ff */
[----:B------:R-:W-:Y:S02]  /*6770*/  SEL R100, R5, R0, !P0 ;  /* 0x0000000005647207 */ /* 0x000fe40004000000 */
[----:B------:R-:W-:Y:S02]  /*6780*/  PRMT R3, R4, 0x7610, R3 ;  /* 0x0000761004037816 */ /* 0x000fe40000000003 */
[----:B------:R-:W-:-:S07]  /*6790*/  SEL R0, R0, R5, !P0 ;  /* 0x0000000500007207 */ /* 0x000fce0004000000 */
.L_x_161:
[----:B------:R-:W-:Y:S01]  /*67a0*/  UIMAD.WIDE.U32 UR4, UR41, 0x24924925, URZ ;  /* 0x24924925290478a5 */ /* 0x000fe2000f8e003f */
[----:B------:R-:W-:Y:S01]  /*67b0*/  LOP3.LUT P0, RZ, R3, 0xff, RZ, 0xc0, !PT ;  /* 0x000000ff03ff7812 */ /* 0x000fe2000780c0ff */
[----:B------:R-:W-:Y:S02]  /*67c0*/  IMAD.MOV.U32 R101, RZ, RZ, R0 ;  /* 0x000000ffff657224 */ /* 0x000fe400078e0000 */
[----:B------:R-:W-:-:S04]  /*67d0*/  UIADD3 UR4, UR41, -UR5, URZ ;  /* 0x8000000529047290 */ /* 0x000fc8000fffe03f */
[----:B------:R-:W-:-:S04]  /*67e0*/  ULEA.HI UR4, UR4, UR5, URZ, 0x1f ;  /* 0x0000000504047291 */ /* 0x000fc8000f8ff83f */
[----:B------:R-:W-:-:S04]  /*67f0*/  USHF.R.U32.HI UR4, URZ, 0x2, UR4 ;  /* 0x000000023f047899 */ /* 0x000fc80008011604 */
[----:B------:R-:W-:Y:S01]  /*6800*/  UIMAD UR41, UR4, -0x7, UR41 ;  /* 0xfffffff9042978a4 */ /* 0x000fe2000f8e0229 */
[----:B------:R-:W-:Y:S11]  /*6810*/  @P0 BRA `(.L_x_164) ;  /* 0xffffffac00140947 */ /* 0x000ff6000383ffff */
[----:B------:R-:W-:Y:S05]  /*6820*/  EXIT ;  /* 0x000000000000794d */ /* 0x000fea0003800000 */
.L_x_7:
        /* <DEDUP_REMOVED lines=26> */
.L_x_166:
[----:B------:R-:W0:Y:S01]  /*69d0*/  LDC.64 R28, c[0x0][0x640] ;  /* 0x00019000ff1c7b82 */ /* 0x000e220000000a00 */
[-CC-:B------:R-:W-:Y:S01]  /*69e0*/  SHF.R.U64 R22, R14, R6.reuse, R15.reuse ;  /* 0x000000060e167219 */ /* 0x180fe2000000120f */
[----:B------:R-:W-:Y:S01]  /*69f0*/  IMAD.MOV.U32 R30, RZ, RZ, 0x1 ;  /* 0x00000001ff1e7424 */ /* 0x000fe200078e00ff */
[----:B------:R-:W-:Y:S02]  /*6a00*/  SHF.R.U32.HI R6, RZ, R6, R15 ;  /* 0x00000006ff067219 */ /* 0x000fe4000001160f */
[----:B------:R-:W-:-:S03]  /*6a10*/  IADD3 R13, P0, RZ, -R22, RZ ;  /* 0x80000016ff0d7210 */ /* 0x000fc60007f1e0ff */
[----:B------:R-:W1:Y:S02]  /*6a20*/  LDC R12, c[0x0][0x618] ;  /* 0x00018600ff0c7b82 */ /* 0x000e640000000800 */
[----:B------:R-:W-:-:S04]  /*6a30*/  IMAD.X R11, RZ, RZ, ~R6, P0 ;  /* 0x000000ffff0b7224 */ /* 0x000fc800000e0e06 */
[-C--:B------:R-:W-:Y:S02]  /*6a40*/  IMAD R6, R11, R24.reuse, RZ ;  /* 0x000000180b067224 */ /* 0x080fe400078e02ff */
[----:B------:R-:W2:Y:S01]  /*6a50*/  LDC R14, c[0x0][0x608] ;  /* 0x00018200ff0e7b82 */ /* 0x000ea20000000800 */
[----:B------:R-:W-:-:S04]  /*6a60*/  IMAD.WIDE.U32 R10, R13, R24, R16 ;  /* 0x000000180d0a7225 */ /* 0x000fc800078e0010 */
[----:B------:R-:W-:-:S03]  /*6a70*/  IMAD R13, R13, R25, R6 ;  /* 0x000000190d0d7224 */ /* 0x000fc600078e0206 */
[----:B------:R-:W3:Y:S01]  /*6a80*/  LDC R27, c[0x0][0x658] ;  /* 0x00019600ff1b7b82 */ /* 0x000ee20000000800 */
[----:B------:R-:W-:Y:S01]  /*6a90*/  IMAD.IADD R11, R11, 0x1, R13 ;  /* 0x000000010b0b7824 */ /* 0x000fe200078e020d */
[----:B0-----:R-:W-:-:S04]  /*6aa0*/  ISETP.NE.U32.AND P0, PT, R28, RZ, PT ;  /* 0x000000ff1c00720c */ /* 0x001fc80003f05070 */
[----:B------:R-:W-:Y:S02]  /*6ab0*/  ISETP.NE.AND.EX P0, PT, R29, RZ, PT, P0 ;  /* 0x000000ff1d00720c */ /* 0x000fe40003f05300 */
[----:B------:R-:W0:Y:S01]  /*6ac0*/  LDC R24, c[0x0][0x600] ;  /* 0x00018000ff187b82 */ /* 0x000e220000000800 */
[-CC-:B-1----:R-:W-:Y:S01]  /*6ad0*/  SHF.R.U64 R8, R10, R12.reuse, R11.reuse ;  /* 0x0000000c0a087219 */ /* 0x182fe2000000120b */
[----:B------:R-:W-:Y:S01]  /*6ae0*/  IMAD.MOV.U32 R10, RZ, RZ, -0x1 ;  /* 0xffffffffff0a7424 */ /* 0x000fe200078e00ff */
[----:B------:R-:W-:-:S05]  /*6af0*/  SHF.R.U32.HI R11, RZ, R12, R11 ;  /* 0x0000000cff0b7219 */ /* 0x000fca000001160b */
[----:B------:R-:W1:Y:S01]  /*6b00*/  LDC R25, c[0x0][0x648] ;  /* 0x00019200ff197b82 */ /* 0x000e620000000800 */
[-CC-:B--2---:R-:W-:Y:S02]  /*6b10*/  SHF.R.U64 R21, R8, R14.reuse, R11.reuse ;  /* 0x0000000e08157219 */ /* 0x184fe4000000120b */
[----:B------:R-:W-:-:S05]  /*6b20*/  SHF.R.U32.HI R6, RZ, R14, R11 ;  /* 0x0000000eff067219 */ /* 0x000fca000001160b */
[----:B------:R-:W2:Y:S01]  /*6b30*/  LDC R26, c[0x0][0x638] ;  /* 0x00018e00ff1a7b82 */ /* 0x000ea20000000800 */
[-C--:B---3--:R-:W-:Y:S02]  /*6b40*/  SHF.L.U32 R10, R10, R27.reuse, RZ ;  /* 0x0000001b0a0a7219 */ /* 0x088fe400000006ff */
[-CC-:B------:R-:W-:Y:S02]  /*6b50*/  SHF.R.U64 R23, R21, R27.reuse, R6.reuse ;  /* 0x0000001b15177219 */ /* 0x180fe40000001206 */
[----:B------:R-:W-:Y:S02]  /*6b60*/  LOP3.LUT R32, RZ, R10, RZ, 0x33, !PT ;  /* 0x0000000aff207212 */ /* 0x000fe400078e33ff */
[----:B------:R-:W-:Y:S01]  /*6b70*/  SHF.R.U32.HI R11, RZ, R27, R6 ;  /* 0x0000001bff0b7219 */ /* 0x000fe20000011606 */
[----:B------:R-:W3:Y:S01]  /*6b80*/  LDC R31, c[0x0][0x610] ;  /* 0x00018400ff1f7b82 */ /* 0x000ee20000000800 */
[----:B------:R-:W-:Y:S01]  /*6b90*/  IMAD.MOV.U32 R10, RZ, RZ, R23 ;  /* 0x000000ffff0a7224 */ /* 0x000fe200078e0017 */
[----:B------:R-:W-:Y:S06]  /*6ba0*/  @!P0 BRA `(.L_x_167) ;  /* 0x0000000000288947 */ /* 0x000fec0003800000 */
        /* <DEDUP_REMOVED lines=10> */
.L_x_167:
[----:B------:R-:W-:Y:S02]  /*6c50*/  ISETP.NE.AND P0, PT, R2, 0x1, PT ;  /* 0x000000010200780c */ /* 0x000fe40003f05270 */
[----:B-1----:R-:W-:Y:S01]  /*6c60*/  SHF.R.U64 R6, R10, R25, R11 ;  /* 0x000000190a067219 */ /* 0x002fe2000000120b */
[----:B0-----:R-:W-:Y:S01]  /*6c70*/  VIADD R11, R24, 0xffffffff ;  /* 0xffffffff180b7836 */ /* 0x001fe20000000000 */
[----:B------:R-:W-:Y:S02]  /*6c80*/  SHF.L.U32 R30, R30, R27, RZ ;  /* 0x0000001b1e1e7219 */ /* 0x000fe400000006ff */
[----:B------:R-:W-:Y:S01]  /*6c90*/  LOP3.LUT R5, R21, R32, RZ, 0xc0, !PT ;  /* 0x0000002015057212 */ /* 0x000fe200078ec0ff */
[----:B------:R-:W-:-:S04]  /*6ca0*/  IMAD.MOV R10, RZ, RZ, -R6 ;  /* 0x000000ffff0a7224 */ /* 0x000fc800078e0a06 */
[----:B------:R-:W-:Y:S01]  /*6cb0*/  IMAD R6, R30, R6, R5 ;  /* 0x000000061e067224 */ /* 0x000fe200078e0205 */
[----:B------:R-:W-:Y:S01]  /*6cc0*/  LOP3.LUT R5, R8, R11, RZ, 0xc0, !PT ;  /* 0x0000000b08057212 */ /* 0x000fe200078ec0ff */
[----:B------:R-:W-:Y:S02]  /*6cd0*/  @P0 IMAD R7, R9, R20, R4 ;  /* 0x0000001409070224 */ /* 0x000fe400078e0204 */
[----:B--2---:R-:W-:Y:S02]  /*6ce0*/  IMAD R4, R10, R26, R23 ;  /* 0x0000001a0a047224 */ /* 0x004fe400078e0217 */
[----:B---3--:R-:W-:Y:S02]  /*6cf0*/  IMAD R7, R6, R31, R7 ;  /* 0x0000001f06077224 */ /* 0x008fe400078e0207 */
[----:B------:R-:W-:Y:S02]  /*6d00*/  IMAD R4, R4, R24, R5 ;  /* 0x0000001804047224 */ /* 0x000fe400078e0205 */
[----:B------:R-:W-:-:S02]  /*6d10*/  IMAD.MOV.U32 R8, RZ, RZ, 0x1 ;  /* 0x00000001ff087424 */ /* 0x000fc400078e00ff */
[----:B------:R-:W-:Y:S01]  /*6d20*/  IMAD.MOV.U32 R6, RZ, RZ, R22 ;  /* 0x000000ffff067224 */ /* 0x000fe200078e0016 */
[----:B------:R-:W-:Y:S02]  /*6d30*/  SEL R19, R4, R7, !P0 ;  /* 0x0000000704137207 */ /* 0x000fe40004000000 */
[----:B------:R-:W-:-:S07]  /*6d40*/  SEL R21, R7, R4, !P0 ;  /* 0x0000000407157207 */ /* 0x000fce0004000000 */
.L_x_165:
[----:B------:R-:W-:-:S08]  /*6d50*/  NOP ;  /* 0x0000000000007918 */ /* 0x000fd00000000000 */
[----:B------:R-:W0:-:S00]  /*6d60*/  USETMAXREG.DEALLOC.CTAPOOL 0x28 ;  /* 0x00000028000079c8 */ /* 0x000e0000080e0500 */
[----:B0-----:R-:W-:-:S13]  /*6d70*/  ISETP.NE.AND P0, PT, R3, RZ, PT ;  /* 0x000000ff0300720c */ /* 0x001fda0003f05270 */
[----:B------:R-:W-:Y:S05]  /*6d80*/  @P0 EXIT ;  /* 0x000000000000094d */ /* 0x000fea0003800000 */
[----:B------:R-:W-:Y:S01]  /*6d90*/  LOP3.LUT P0, RZ, R8, 0xff, RZ, 0xc0, !PT ;  /* 0x000000ff08ff7812 */ /* 0x000fe2000780c0ff */
[----:B------:R-:W-:Y:S02]  /*6da0*/  IMAD.MOV.U32 R3, RZ, RZ, 0x1 ;  /* 0x00000001ff037424 */ /* 0x000fe400078e00ff */
[----:B------:R-:W-:-:S10]  /*6db0*/  IMAD.MOV.U32 R8, RZ, RZ, RZ ;  /* 0x000000ffff087224 */ /* 0x000fd400078e00ff */
[----:B------:R-:W-:Y:S05]  /*6dc0*/  @!P0 BRA `(.L_x_168) ;  /* 0x0000000c002c8947 */ /* 0x000fea0003800000 */
[----:B------:R-:W0:Y:S01]  /*6dd0*/  LDC R3, c[0x0][0x28c] ;  /* 0x0000a300ff037b82 */ /* 0x000e220000000800 */
[----:B------:R-:W-:Y:S01]  /*6de0*/  ULDC UR5, c[0x0][0x658] ;  /* 0x0001960000057ab9 */ /* 0x000fe20000000800 */
[----:B------:R-:W-:Y:S01]  /*6df0*/  UMOV UR6, 0xffffffff ;  /* 0xffffffff00067882 */ /* 0x000fe20000000000 */
[----:B------:R-:W-:Y:S01]  /*6e00*/  BSSY B0, `(.L_x_168) ;  /* 0x00000c7000007945 */ /* 0x000fe20003800000 */
[----:B------:R-:W-:Y:S01]  /*6e10*/  USHF.L.U32 UR6, UR6, UR5, URZ ;  /* 0x0000000506067299 */ /* 0x000fe2000800063f */
[----:B------:R-:W-:Y:S01]  /*6e20*/  IMAD.MOV.U32 R10, RZ, RZ, 0x1 ;  /* 0x00000001ff0a7424 */ /* 0x000fe200078e00ff */
[----:B------:R-:W-:Y:S01]  /*6e30*/  LOP3.LUT R9, R18, 0x2, RZ, 0xfc, !PT ;  /* 0x0000000212097812 */ /* 0x000fe200078efcff */
[----:B------:R-:W-:Y:S01]  /*6e40*/  IMAD.MOV.U32 R8, RZ, RZ, RZ ;  /* 0x000000ffff087224 */ /* 0x000fe200078e00ff */
[----:B------:R-:W1:Y:S01]  /*6e50*/  S2UR UR8, SR_CgaCtaId ;  /* 0x00000000000879c3 */ /* 0x000e620000008800 */
[----:B------:R-:W-:Y:S01]  /*6e60*/  ULDC UR4, c[0x0][0x600] ;  /* 0x0001800000047ab9 */ /* 0x000fe20000000800 */
[----:B------:R-:W-:Y:S01]  /*6e70*/  UMOV UR7, 0x1 ;  /* 0x0000000100077882 */ /* 0x000fe20000000000 */
[----:B------:R-:W-:-:S02]  /*6e80*/  UIADD3 UR15, UR4, -0x1, URZ ;  /* 0xffffffff040f7890 */ /* 0x000fc4000fffe03f */
[----:B------:R-:W-:Y:S02]  /*6e90*/  USHF.L.U32 UR17, UR7, UR5, URZ ;  /* 0x0000000507117299 */ /* 0x000fe4000800063f */
[----:B------:R-:W-:Y:S01]  /*6ea0*/  ULOP3.LUT UR16, URZ, UR6, URZ, 0x33, !UPT ;  /* 0x000000063f107292 */ /* 0x000fe2000f8e333f */
[----:B------:R-:W-:Y:S01]  /*6eb0*/  ULDC.64 UR20, c[0x0][0x198] ;  /* 0x0000660000147ab9 */ /* 0x000fe20000000a00 */
[----:B0-----:R-:W-:-:S05]  /*6ec0*/  VIADD R3, R3, 0x1f ;  /* 0x0000001f03037836 */ /* 0x001fca0000000000 */
[----:B------:R-:W-:Y:S01]  /*6ed0*/  SHF.R.S32.HI R4, RZ, 0x1f, R3 ;  /* 0x0000001fff047819 */ /* 0x000fe20000011403 */
[----:B-1----:R-:W-:-:S03]  /*6ee0*/  IMAD.U32 R12, RZ, RZ, UR8 ;  /* 0x00000008ff0c7e24 */ /* 0x002fc6000f8e00ff */
[----:B------:R-:W-:Y:S01]  /*6ef0*/  LEA.HI R4, R4, R3, RZ, 0x5 ;  /* 0x0000000304047211 */ /* 0x000fe200078f28ff */
[----:B------:R-:W-:-:S03]  /*6f00*/  IMAD.MOV.U32 R3, RZ, RZ, 0x1 ;  /* 0x00000001ff037424 */ /* 0x000fc600078e00ff */
[----:B------:R-:W-:-:S05]  /*6f10*/  SHF.R.S32.HI R11, RZ, 0x5, R4 ;  /* 0x00000005ff0b7819 */ /* 0x000fca0000011404 */
[----:B------:R-:W-:-:S07]  /*6f20*/  VIADD R13, R11, 0x1 ;  /* 0x000000010b0d7836 */ /* 0x000fce0000000000 */
.L_x_179:
[----:B------:R-:W-:-:S03]  /*6f30*/  UMOV UR4, 0xffffffff ;  /* 0xffffffff00047882 */ /* 0x000fc60000000000 */
[----:B------:R-:W-:Y:S05]  /*6f40*/  BRA.DIV UR4, `(.L_x_169) ;  /* 0x0000001204207947 */ /* 0x000fea000b800000 */
[----:B------:R-:W-:-:S13]  /*6f50*/  ELECT P6, URZ, PT ;  /* 0x00000000003f782f */ /* 0x000fda00038c0000 */
.L_x_193:
[----:B------:R-:W0:Y:S01]  /*6f60*/  LDC R4, c[0x0][0x28c] ;  /* 0x0000a300ff047b82 */ /* 0x000e220000000800 */
[----:B------:R-:W-:Y:S01]  /*6f70*/  BSSY B1, `(.L_x_170) ;  /* 0x000003b000017945 */ /* 0x000fe20003800000 */
[----:B0-----:R-:W-:-:S13]  /*6f80*/  ISETP.LT.OR P6, PT, R4, 0x1, !P6 ;  /* 0x000000010400780c */ /* 0x001fda00077c1670 */
[----:B------:R-:W-:Y:S05]  /*6f90*/  @P6 BRA `(.L_x_171) ;  /* 0x0000000000e06947 */ /* 0x000fea0003800000 */
[----:B------:R-:W-:Y:S02]  /*6fa0*/  IMAD R21, R21, 0x4, R12 ;  /* 0x0000000415157824 */ /* 0x000fe400078e020c */
[----:B------:R-:W-:Y:S02]  /*6fb0*/  IMAD.SHL.U32 R19, R19, 0x80, RZ ;  /* 0x0000008013137824 */ /* 0x000fe400078e00ff */
[----:B------:R-:W-:Y:S02]  /*6fc0*/  IMAD.MOV.U32 R22, RZ, RZ, RZ ;  /* 0x000000ffff167224 */ /* 0x000fe400078e00ff */
[----:B------:R-:W-:Y:S02]  /*6fd0*/  IMAD.MOV.U32 R4, RZ, RZ, R13 ;  /* 0x000000ffff047224 */ /* 0x000fe400078e000d */
[----:B------:R-:W-:Y:S02]  /*6fe0*/  IMAD.MOV.U32 R5, RZ, RZ, R3 ;  /* 0x000000ffff057224 */ /* 0x000fe400078e0003 */
[----:B------:R-:W-:-:S02]  /*6ff0*/  IMAD.MOV.U32 R7, RZ, RZ, R8 ;  /* 0x000000ffff077224 */ /* 0x000fc400078e0008 */
[----:B------:R-:W-:-:S07]  /*7000*/  IMAD.SHL.U32 R21, R21, 0x20, RZ ;  /* 0x0000002015157824 */ /* 0x000fce00078e00ff */
.L_x_174:
[----:B------:R-:W0:Y:S01]  /*7010*/  S2UR UR4, SR_CgaCtaId ;  /* 0x00000000000479c3 */ /* 0x000e220000008800 */
[----:B------:R-:W-:Y:S02]  /*7020*/  MOV R15, 0x400 ;  /* 0x00000400000f7802 */ /* 0x000fe40000000f00 */
[----:B------:R-:W-:Y:S02]  /*7030*/  SHF.L.U32 R14, R5, 0x1f, RZ ;  /* 0x0000001f050e7819 */ /* 0x000fe400000006ff */
[----:B------:R-:W-:Y:S01]  /*7040*/  ISETP.NE.AND P1, PT, R0, RZ, PT ;  /* 0x000000ff0000720c */ /* 0x000fe20003f25270 */
[----:B0-----:R-:W-:-:S05]  /*7050*/  IMAD.U32 R12, RZ, RZ, UR4 ;  /* 0x00000004ff0c7e24 */ /* 0x001fca000f8e00ff */
[----:B------:R-:W-:-:S07]  /*7060*/  LEA R20, R12, R15, 0x18 ;  /* 0x0000000f0c147211 */ /* 0x000fce00078ec0ff */
[----:B------:R-:W0:Y:S01]  /*7070*/  @!P1 LDC R15, c[0x0][0x500] ;  /* 0x00014000ff0f9b82 */ /* 0x000e220000000800 */
[----:B------:R-:W-:-:S04]  /*7080*/  IMAD R23, R7, 0x8, R20 ;  /* 0x0000000807177824 */ /* 0x000fc800078e0214 */
[----:B------:R-:W1:Y:S02]  /*7090*/  SYNCS.PHASECHK.TRANS64.TRYWAIT P0, [R23+URZ+0x38], R14 ;  /* 0x0000380e170075a7 */ /* 0x000e64000800017f */
[----:B-1----:R-:W-:Y:S05]  /*70a0*/  @!P0 BRA `(.L_x_172) ;  /* 0x0000000c00e88947 */ /* 0x002fea0003800000 */
.L_x_194:
[----:B-1----:R-:W-:Y:S01]  /*70b0*/  PRMT R14, R9, 0x9910, RZ ;  /* 0x00009910090e7816 */ /* 0x002fe200000000ff */
[----:B0-----:R0:W-:Y:S03]  /*70c0*/  @!P1 SYNCS.ARRIVE.TRANS64 RZ, [R23+URZ], R15 ;  /* 0x0000000f17ff99a7 */ /* 0x0011e6000800003f */
[----:B------:R-:W-:-:S13]  /*70d0*/  ISETP.NE.AND P0, PT, R14, 0x2, PT ;  /* 0x000000020e00780c */ /* 0x000fda0003f05270 */
[----:B0-----:R-:W-:Y:S05]  /*70e0*/  @P0 BRA `(.L_x_173) ;  /* 0x0000000000040947 */ /* 0x001fea0003800000 */
[----:B------:R-:W-:Y:S01]  /*70f0*/  BPT.TRAP 0x1 ;  /* 0x000000040000795c */ /* 0x000fe20000300000 */
.L_x_173:
[----:B------:R-:W-:Y:S01]  /*7100*/  IMAD R14, R7, 0x4, R12 ;  /* 0x00000004070e7824 */ /* 0x000fe200078e020c */
[----:B------:R-:W-:Y:S01]  /*7110*/  R2UR UR9, R23 ;  /* 0x00000000170972ca */ /* 0x000fe200000e0000 */
[----:B------:R-:W-:Y:S01]  /*7120*/  VIADD R4, R4, 0xffffffff ;  /* 0xffffffff04047836 */ /* 0x000fe20000000000 */
[----:B------:R-:W-:Y:S01]  /*7130*/  UIADD3 UR4, UP0, UR20, 0xf0, URZ ;  /* 0x000000f014047890 */ /* 0x000fe2000ff1e03f */
[----:B------:R-:W-:Y:S01]  /*7140*/  IMAD.SHL.U32 R14, R14, 0x400, RZ ;  /* 0x000004000e0e7824 */ /* 0x000fe200078e00ff */
[----:B------:R-:W-:Y:S01]  /*7150*/  R2UR UR11, R21 ;  /* 0x00000000150b72ca */ /* 0x000fe200000e0000 */
[----:B------:R-:W-:Y:S01]  /*7160*/  UIADD3 UR22, UP1, UR20, 0x1f0, URZ ;  /* 0x000001f014167890 */ /* 0x000fe2000ff3e03f */
[----:B------:R-:W-:Y:S01]  /*7170*/  R2UR UR10, R22 ;  /* 0x00000000160a72ca */ /* 0x000fe200000e0000 */
[--C-:B------:R-:W-:Y:S01]  /*7180*/  IMAD R14, R14, 0x4, R20.reuse ;  /* 0x000000040e0e7824 */ /* 0x100fe200078e0214 */
[----:B------:R-:W-:Y:S01]  /*7190*/  R2UR UR12, R6 ;  /* 0x00000000060c72ca */ /* 0x000fe200000e0000 */
[----:B------:R-:W-:Y:S01]  /*71a0*/  IMAD R20, R7, 0x4000, R20 ;  /* 0x0000400007147824 */ /* 0x000fe200078e0214 */
[----:B------:R-:W-:Y:S01]  /*71b0*/  R2UR UR18, R19 ;  /* 0x00000000131272ca */ /* 0x000fe200000e0000 */
[----:B------:R-:W-:Y:S01]  /*71c0*/  VIADD R7, R7, 0x1 ;  /* 0x0000000107077836 */ /* 0x000fe20000000000 */
[----:B------:R-:W-:Y:S01]  /*71d0*/  R2UR UR5, R14 ;  /* 0x000000000e0572ca */ /* 0x000fe200000e0000 */
[----:B------:R-:W-:Y:S01]  /*71e0*/  UIADD3.X UR23, URZ, UR21, URZ, UP1, !UPT ;  /* 0x000000153f177290 */ /* 0x000fe20008ffe43f */
[----:B------:R-:W-:Y:S01]  /*71f0*/  R2UR UR8, R20 ;  /* 0x00000000140872ca */ /* 0x000fe200000e0000 */
[----:B------:R-:W-:Y:S01]  /*7200*/  UMOV UR19, 0xf0000 ;  /* 0x000f000000137882 */ /* 0x000fe20000000000 */
[----:B------:R-:W-:Y:S01]  /*7210*/  ISETP.GT.AND P1, PT, R4, 0x1, PT ;  /* 0x000000010400780c */ /* 0x000fe20003f24270 */
[----:B------:R-:W-:Y:S01]  /*7220*/  UMOV UR6, 0x0 ;  /* 0x0000000000067882 */ /* 0x000fe20000000000 */
[----:B------:R-:W-:Y:S01]  /*7230*/  UMOV UR7, 0x10000000 ;  /* 0x1000000000077882 */ /* 0x000fe20000000000 */
[----:B------:R-:W-:Y:S01]  /*7240*/  ISETP.NE.AND P0, PT, R7, 0x7, PT ;  /* 0x000000070700780c */ /* 0x000fe20003f05270 */
[----:B------:R-:W-:-:S03]  /*7250*/  VIADD R22, R22, 0x20 ;  /* 0x0000002016167836 */ /* 0x000fc60000000000 */
[----:B------:R-:W-:Y:S02]  /*7260*/  SEL R14, RZ, 0x1, P0 ;  /* 0x00000001ff0e7807 */ /* 0x000fe40000000000 */
[----:B------:R-:W-:Y:S01]  /*7270*/  UIADD3 UR13, UR5, 0x180, URZ ;  /* 0x00000180050d7890 */ /* 0x000fe2000fffe03f */
[----:B------:R-:W-:Y:S01]  /*7280*/  SEL R7, R7, RZ, P0 ;  /* 0x000000ff07077207 */ /* 0x000fe20000000000 */
[----:B------:R-:W-:Y:S01]  /*7290*/  UIADD3.X UR5, URZ, UR21, URZ, UP0, !UPT ;  /* 0x000000153f057290 */ /* 0x000fe200087fe43f */
[----:B------:R-:W-:Y:S01]  /*72a0*/  LOP3.LUT R5, R5, R14, RZ, 0x3c, !PT ;  /* 0x0000000e05057212 */ /* 0x000fe200078e3cff */
[----:B------:R-:W-:-:S03]  /*72b0*/  UIADD3 UR14, UR8, 0x1c180, URZ ;  /* 0x0001c180080e7890 */ /* 0x000fc6000fffe03f */
[----:B------:R-:W-:-:S04]  /*72c0*/  UMOV UR8, UR13 ;  /* 0x0000000d00087c82 */ /* 0x000fc80008000000 */
[----:B------:R0:W-:Y:S02]  /*72d0*/  UTMALDG.3D.MULTICAST [UR8], [UR4], UR19, desc[UR6] ;  /* 0x00000608040073b4 */ /* 0x0001e40008011813 */
[----:B0-----:R-:W-:Y:S01]  /*72e0*/  UMOV UR8, UR14 ;  /* 0x0000000e00087c82 */ /* 0x001fe20008000000 */
[----:B------:R-:W-:Y:S02]  /*72f0*/  UMOV UR11, UR18 ;  /* 0x00000012000b7c82 */ /* 0x000fe40008000000 */
[----:B------:R0:W-:Y:S02]  /*7300*/  UTMALDG.3D [UR8], [UR22], desc[UR6] ;  /* 0x00000608160075b4 */ /* 0x0001e40008011000 */
[----:B0-----:R-:W-:Y:S05]  /*7310*/  @P1 BRA `(.L_x_174) ;  /* 0xfffffffc003c1947 */ /* 0x001fea000383ffff */
.L_x_171:
[----:B------:R-:W-:Y:S05]  /*7320*/  BSYNC B1 ;  /* 0x0000000000017941 */ /* 0x000fea0003800000 */
.L_x_170:
[----:B------:R-:W-:Y:S01]  /*7330*/  LOP3.LUT P1, RZ, R10, 0xff, RZ, 0xc0, !PT ;  /* 0x000000ff0aff7812 */ /* 0x000fe2000782c0ff */
[C---:B------:R-:W-:Y:S01]  /*7340*/  IMAD.IADD R15, R11.reuse, 0x1, R8 ;  /* 0x000000010b0f7824 */ /* 0x040fe200078e0208 */
[----:B------:R-:W-:Y:S01]  /*7350*/  ULDC.64 UR4, c[0x0][0x650] ;  /* 0x0001940000047ab9 */ /* 0x000fe20000000a00 */
[----:B------:R-:W-:Y:S01]  /*7360*/  ISETP.GE.U32.AND P2, PT, R11, 0x7, PT ;  /* 0x000000070b00780c */ /* 0x000fe20003f46070 */
[----:B------:R-:W-:Y:S01]  /*7370*/  BSSY B1, `(.L_x_175) ;  /* 0x000006d000017945 */ /* 0x000fe20003800000 */
[C---:B------:R-:W-:Y:S01]  /*7380*/  IMAD.WIDE.U32 R4, R15.reuse, 0x24924925, RZ ;  /* 0x249249250f047825 */ /* 0x040fe200078e00ff */
[----:B------:R-:W-:Y:S02]  /*7390*/  ISETP.GT.U32.AND P0, PT, R15, 0x6, PT ;  /* 0x000000060f00780c */ /* 0x000fe40003f04070 */
[----:B------:R-:W-:Y:S01]  /*73a0*/  PRMT R10, RZ, 0x7610, R10 ;  /* 0x00007610ff0a7816 */ /* 0x000fe2000000000a */
[----:B------:R-:W-:Y:S01]  /*73b0*/  IMAD.MOV.U32 R21, RZ, RZ, -0x1 ;  /* 0xffffffffff157424 */ /* 0x000fe200078e00ff */
[----:B------:R-:W-:Y:S01]  /*73c0*/  ISETP.LT.U32.AND P0, PT, R11, 0x7, P0 ;  /* 0x000000070b00780c */ /* 0x000fe20000701070 */
[----:B------:R-:W-:-:S02]  /*73d0*/  IMAD.MOV.U32 R19, RZ, RZ, -0x1 ;  /* 0xffffffffff137424 */ /* 0x000fc400078e00ff */
[----:B------:R-:W0:Y:S01]  /*73e0*/  @P1 S2R R12, SR_CgaCtaId ;  /* 0x00000000000c1919 */ /* 0x000e220000008800 */
[----:B------:R-:W-:Y:S02]  /*73f0*/  SEL R4, RZ, 0x1, !P0 ;  /* 0x00000001ff047807 */ /* 0x000fe40004000000 */
[----:B------:R-:W-:Y:S02]  /*7400*/  IADD3 R16, P0, R16, UR36, RZ ;  /* 0x0000002410107c10 */ /* 0x000fe4000ff1e0ff */
[----:B------:R-:W-:Y:S02]  /*7410*/  @P1 MOV R7, 0x400 ;  /* 0x0000040000071802 */ /* 0x000fe40000000f00 */
[----:B------:R-:W-:Y:S02]  /*7420*/  IADD3.X R17, R17, UR42, RZ, P0, !PT ;  /* 0x0000002a11117c10 */ /* 0x000fe400087fe4ff */
[----:B------:R-:W-:Y:S02]  /*7430*/  ISETP.GE.U32.AND P0, PT, R16, UR4, PT ;  /* 0x0000000410007c0c */ /* 0x000fe4000bf06070 */
[----:B------:R-:W-:-:S02]  /*7440*/  LOP3.LUT R3, R3, R4, RZ, 0x3c, !PT ;  /* 0x0000000403037212 */ /* 0x000fc400078e3cff */
[----:B------:R-:W-:Y:S02]  /*7450*/  ISETP.GE.U32.AND.EX P0, PT, R17, UR5, PT, P0 ;  /* 0x0000000511007c0c */ /* 0x000fe4000bf06100 */
[----:B------:R-:W-:Y:S02]  /*7460*/  PRMT R4, RZ, 0x7610, R4 ;  /* 0x00007610ff047816 */ /* 0x000fe40000000004 */
[----:B0-----:R-:W-:Y:S01]  /*7470*/  @P1 LEA R6, R12, R7, 0x18 ;  /* 0x000000070c061211 */ /* 0x001fe200078ec0ff */
[----:B------:R-:W-:-:S03]  /*7480*/  IMAD.IADD R7, R15, 0x1, -R5 ;  /* 0x000000010f077824 */ /* 0x000fc600078e0a05 */
[----:B------:R0:W-:Y:S02]  /*7490*/  @P1 SYNCS.ARRIVE.TRANS64.A1T0 RZ, [R6+URZ+0x88], RZ ;  /* 0x000088ff06ff19a7 */ /* 0x0001e4000810003f */
[----:B------:R-:W-:-:S04]  /*74a0*/  LEA.HI R7, R7, R5, RZ, 0x1f ;  /* 0x0000000507077211 */ /* 0x000fc800078ff8ff */
[----:B------:R-:W-:Y:S01]  /*74b0*/  SHF.R.U32.HI R8, RZ, 0x2, R7 ;  /* 0x00000002ff087819 */ /* 0x000fe20000011607 */
[----:B0-----:R-:W-:-:S03]  /*74c0*/  IMAD.MOV.U32 R6, RZ, RZ, -0x1 ;  /* 0xffffffffff067424 */ /* 0x001fc600078e00ff */
[----:B------:R-:W-:Y:S01]  /*74d0*/  @P2 LOP3.LUT R3, R3, 0x1, R8, 0x78, !PT ;  /* 0x0000000103032812 */ /* 0x000fe200078e7808 */
[----:B------:R-:W-:Y:S01]  /*74e0*/  IMAD R8, R8, -0x7, R15 ;  /* 0xfffffff908087824 */ /* 0x000fe200078e020f */
[----:B------:R-:W-:Y:S06]  /*74f0*/  @P0 BRA `(.L_x_176) ;  /* 0x0000000400500947 */ /* 0x000fec0003800000 */
[----:B------:R-:W0:Y:S01]  /*7500*/  S2R R19, SR_CTAID.X ;  /* 0x0000000000137919 */ /* 0x000e220000002500 */
[----:B------:R-:W-:Y:S01]  /*7510*/  ULDC.64 UR4, c[0x0][0x628] ;  /* 0x00018a0000047ab9 */ /* 0x000fe20000000a00 */
[----:B------:R-:W1:Y:S01]  /*7520*/  LDC R20, c[0x0][0x144] ;  /* 0x00005100ff147b82 */ /* 0x000e620000000800 */
[----:B------:R-:W-:Y:S01]  /*7530*/  ISETP.NE.U32.AND P0, PT, RZ, UR4, PT ;  /* 0x00000004ff007c0c */ /* 0x000fe2000bf05070 */
[----:B------:R-:W2:Y:S01]  /*7540*/  S2R R14, SR_CTAID.Y ;  /* 0x00000000000e7919 */ /* 0x000ea20000002600 */
[----:B------:R-:W-:Y:S01]  /*7550*/  ULDC UR7, c[0x0][0x630] ;  /* 0x00018c0000077ab9 */ /* 0x000fe20000000800 */
[----:B------:R-:W-:Y:S01]  /*7560*/  ULDC UR8, c[0x0][0x150] ;  /* 0x0000540000087ab9 */ /* 0x000fe20000000800 */
[----:B------:R-:W-:Y:S01]  /*7570*/  ISETP.NE.AND.EX P0, PT, RZ, UR5, PT, P0 ;  /* 0x00000005ff007c0c */ /* 0x000fe2000bf05300 */
[----:B------:R-:W-:Y:S02]  /*7580*/  IMAD.MOV.U32 R4, RZ, RZ, R16 ;  /* 0x000000ffff047224 */ /* 0x000fe400078e0010 */
[----:B------:R-:W-:Y:S01]  /*7590*/  IMAD.MOV.U32 R5, RZ, RZ, R17 ;  /* 0x000000ffff057224 */ /* 0x000fe200078e0011 */
[----:B0-----:R-:W-:-:S09]  /*75a0*/  I2FP.F32.U32 R21, R19 ;  /* 0x0000001300157245 */ /* 0x001fd20000201000 */
[----:B------:R-:W-:Y:S05]  /*75b0*/  @!P0 BRA `(.L_x_177) ;  /* 0x0000000000288947 */ /* 0x000fea0003800000 */
[----:B------:R-:W-:Y:S02]  /*75c0*/  ULDC UR6, c[0x0][0x634] ;  /* 0x00018d0000067ab9 */ /* 0x000fe40000000800 */
[----:B------:R-:W-:-:S05]  /*75d0*/  IADD3 R5, P0, R16, UR6, RZ ;  /* 0x0000000610057c10 */ /* 0x000fca000ff1e0ff */
[----:B------:R-:W-:-:S04]  /*75e0*/  IMAD.X R15, RZ, RZ, R17, P0 ;  /* 0x000000ffff0f7224 */ /* 0x000fc800000e0611 */
[----:B------:R-:W-:-:S04]  /*75f0*/  IMAD.WIDE.U32 R6, R15, UR4, RZ ;  /* 0x000000040f067c25 */ /* 0x000fc8000f8e00ff */
[----:B------:R-:W-:-:S04]  /*7600*/  IMAD.WIDE.U32 R6, P0, R5, UR5, R6 ;  /* 0x0000000505067c25 */ /* 0x000fc8000f800006 */
[----:B------:R-:W-:-:S04]  /*7610*/  IMAD.WIDE.U32 R4, R5, UR4, RZ ;  /* 0x0000000405047c25 */ /* 0x000fc8000f8e00ff */
[----:B------:R-:W-:Y:S01]  /*7620*/  IMAD.MOV.U32 R4, RZ, RZ, R7 ;  /* 0x000000ffff047224 */ /* 0x000fe200078e0007 */
[----:B------:R-:W-:Y:S01]  /*7630*/  IADD3 RZ, P1, R5, R6, RZ ;  /* 0x0000000605ff7210 */ /* 0x000fe20007f3e0ff */
[----:B------:R-:W-:-:S04]  /*7640*/  IMAD.X R5, RZ, RZ, RZ, P0 ;  /* 0x000000ffff057224 */ /* 0x000fc800000e06ff */
[----:B------:R-:W-:-:S08]  /*7650*/  IMAD.WIDE.U32.X R4, R15, UR5, R4, P1 ;  /* 0x000000050f047c25 */ /* 0x000fd000088e0404 */
.L_x_177:
[----:B------:R-:W-:Y:S01]  /*7660*/  FMUL R21, R21, UR8 ;  /* 0x0000000815157c20 */ /* 0x000fe20008400000 */
[--C-:B------:R-:W-:Y:S01]  /*7670*/  SHF.R.U64 R15, R4, UR7, R5.reuse ;  /* 0x00000007040f7c19 */ /* 0x100fe20008001205 */
[----:B------:R-:W-:Y:S01]  /*7680*/  ULDC.64 UR4, c[0x0][0x620] ;  /* 0x0001880000047ab9 */ /* 0x000fe20000000a00 */
[----:B------:R-:W-:Y:S01]  /*7690*/  SHF.R.U32.HI R4, RZ, UR7, R5 ;  /* 0x00000007ff047c19 */ /* 0x000fe20008011605 */
[----:B------:R-:W-:Y:S01]  /*76a0*/  ULDC.64 UR6, c[0x0][0x640] ;  /* 0x0001900000067ab9 */ /* 0x000fe20000000a00 */
[----:B------:R-:W-:Y:S01]  /*76b0*/  IADD3 R5, P0, RZ, -R15, RZ ;  /* 0x8000000fff057210 */ /* 0x000fe20007f1e0ff */
[----:B------:R-:W0:Y:S04]  /*76c0*/  F2I.U32.TRUNC.NTZ R21, R21 ;  /* 0x0000001500157305 */ /* 0x000e28000020f000 */
[----:B------:R-:W-:Y:S01]  /*76d0*/  IMAD.X R4, RZ, RZ, ~R4, P0 ;  /* 0x000000ffff047224 */ /* 0x000fe200000e0e04 */
[----:B------:R-:W-:-:S03]  /*76e0*/  ISETP.NE.U32.AND P0, PT, RZ, UR6, PT ;  /* 0x00000006ff007c0c */ /* 0x000fc6000bf05070 */
[----:B------:R-:W-:Y:S01]  /*76f0*/  IMAD R4, R4, UR4, RZ ;  /* 0x0000000404047c24 */ /* 0x000fe2000f8e02ff */
[----:B------:R-:W-:-:S03]  /*7700*/  ISETP.NE.AND.EX P0, PT, RZ, UR7, PT, P0 ;  /* 0x00000007ff007c0c */ /* 0x000fc6000bf05300 */
[C---:B------:R-:W-:Y:S01]  /*7710*/  IMAD R7, R5.reuse, UR5, R4 ;  /* 0x0000000505077c24 */ /* 0x040fe2000f8e0204 */
[----:B------:R-:W-:Y:S01]  /*7720*/  ULDC UR5, c[0x0][0x154] ;  /* 0x0000550000057ab9 */ /* 0x000fe20000000800 */
[----:B------:R-:W-:Y:S01]  /*7730*/  IMAD.WIDE.U32 R4, R5, UR4, R16 ;  /* 0x0000000405047c25 */ /* 0x000fe2000f8e0010 */
[----:B------:R-:W-:-:S03]  /*7740*/  ULDC UR4, c[0x0][0x618] ;  /* 0x0001860000047ab9 */ /* 0x000fc60000000800 */
[----:B0-----:R-:W-:Y:S02]  /*7750*/  IMAD.MOV R6, RZ, RZ, -R21 ;  /* 0x000000ffff067224 */ /* 0x001fe400078e0a15 */
[----:B------:R-:W0:Y:S01]  /*7760*/  LDC R21, c[0x0][0x148] ;  /* 0x00005200ff157b82 */ /* 0x000e220000000800 */
[----:B------:R-:W-:Y:S02]  /*7770*/  IMAD.IADD R5, R5, 0x1, R7 ;  /* 0x0000000105057824 */ /* 0x000fe400078e0207 */
[----:B-1----:R-:W-:Y:S01]  /*7780*/  IMAD R19, R20, R6, R19 ;  /* 0x0000000614137224 */ /* 0x002fe200078e0213 */
[----:B--2---:R-:W-:Y:S02]  /*7790*/  I2FP.F32.U32 R6, R14 ;  /* 0x0000000e00067245 */ /* 0x004fe40000201000 */
[--C-:B------:R-:W-:Y:S02]  /*77a0*/  SHF.R.U64 R20, R4, UR4, R5.reuse ;  /* 0x0000000404147c19 */ /* 0x100fe40008001205 */
[----:B------:R-:W-:Y:S01]  /*77b0*/  SHF.R.U32.HI R5, RZ, UR4, R5 ;  /* 0x00000004ff057c19 */ /* 0x000fe20008011605 */
[----:B------:R-:W-:Y:S01]  /*77c0*/  FMUL R6, R6, UR5 ;  /* 0x0000000506067c20 */ /* 0x000fe20008400000 */
[----:B------:R-:W-:-:S02]  /*77d0*/  ULDC UR4, c[0x0][0x608] ;  /* 0x0001820000047ab9 */ /* 0x000fc40000000800 */
[--C-:B------:R-:W-:Y:S01]  /*77e0*/  SHF.R.U64 R23, R20, UR4, R5.reuse ;  /* 0x0000000414177c19 */ /* 0x100fe20008001205 */
[----:B------:R1:W2:Y:S01]  /*77f0*/  F2I.U32.TRUNC.NTZ R24, R6 ;  /* 0x0000000600187305 */ /* 0x0002a2000020f000 */
[----:B------:R-:W-:Y:S01]  /*7800*/  SHF.R.U32.HI R4, RZ, UR4, R5 ;  /* 0x00000004ff047c19 */ /* 0x000fe20008011605 */
[----:B------:R-:W-:-:S03]  /*7810*/  ULDC UR4, c[0x0][0x658] ;  /* 0x0001960000047ab9 */ /* 0x000fc60000000800 */
[--C-:B------:R-:W-:Y:S02]  /*7820*/  SHF.R.U64 R22, R23, UR4, R4.reuse ;  /* 0x0000000417167c19 */ /* 0x100fe40008001204 */
[----:B------:R-:W-:-:S03]  /*7830*/  SHF.R.U32.HI R25, RZ, UR4, R4 ;  /* 0x00000004ff197c19 */ /* 0x000fc60008011604 */
[----:B------:R-:W-:Y:S02]  /*7840*/  IMAD.MOV.U32 R4, RZ, RZ, R22 ;  /* 0x000000ffff047224 */ /* 0x000fe400078e0016 */
[----:B------:R-:W-:Y:S01]  /*7850*/  IMAD.MOV.U32 R5, RZ, RZ, R25 ;  /* 0x000000ffff057224 */ /* 0x000fe200078e0019 */
[----:B-1----:R-:W-:Y:S06]  /*7860*/  @!P0 BRA `(.L_x_178) ;  /* 0x0000000000288947 */ /* 0x002fec0003800000 */
        /* <DEDUP_REMOVED lines=10> */
.L_x_178:
[----:B------:R-:W-:Y:S01]  /*7910*/  ISETP.NE.AND P0, PT, R2, 0x1, PT ;  /* 0x000000010200780c */ /* 0x000fe20003f05270 */
[----:B------:R-:W-:Y:S01]  /*7920*/  ULDC UR4, c[0x0][0x648] ;  /* 0x0001920000047ab9 */ /* 0x000fe20000000800 */
[----:B------:R-:W-:Y:S01]  /*7930*/  LOP3.LUT R23, R23, UR16, RZ, 0xc0, !PT ;  /* 0x0000001017177c12 */ /* 0x000fe2000f8ec0ff */
[----:B--2---:R-:W-:Y:S01]  /*7940*/  IMAD.MOV R24, RZ, RZ, -R24 ;  /* 0x000000ffff187224 */ /* 0x004fe200078e0a18 */
[----:B------:R-:W-:Y:S01]  /*7950*/  SHF.R.U64 R4, R4, UR4, R5 ;  /* 0x0000000404047c19 */ /* 0x000fe20008001205 */
[----:B------:R-:W-:Y:S01]  /*7960*/  ULDC UR4, c[0x0][0x638] ;  /* 0x00018e0000047ab9 */ /* 0x000fe20000000800 */
[----:B------:R-:W-:Y:S01]  /*7970*/  LOP3.LUT R7, R20, UR15, RZ, 0xc0, !PT ;  /* 0x0000000f14077c12 */ /* 0x000fe2000f8ec0ff */
[----:B------:R-:W-:Y:S01]  /*7980*/  ULDC UR5, c[0x0][0x610] ;  /* 0x0001840000057ab9 */ /* 0x000fe20000000800 */
[----:B------:R-:W-:Y:S02]  /*7990*/  IMAD.MOV.U32 R6, RZ, RZ, R15 ;  /* 0x000000ffff067224 */ /* 0x000fe400078e000f */
[----:B------:R-:W-:-:S02]  /*79a0*/  IMAD.MOV R5, RZ, RZ, -R4 ;  /* 0x000000ffff057224 */ /* 0x000fc400078e0a04 */
[----:B------:R-:W-:Y:S02]  /*79b0*/  IMAD R4, R4, UR17, R23 ;  /* 0x0000001104047c24 */ /* 0x000fe4000f8e0217 */
[----:B0-----:R-:W-:Y:S02]  /*79c0*/  @P0 IMAD R19, R21, R24, R14 ;  /* 0x0000001815130224 */ /* 0x001fe400078e020e */
[----:B------:R-:W-:Y:S01]  /*79d0*/  IMAD R22, R5, UR4, R22 ;  /* 0x0000000405167c24 */ /* 0x000fe2000f8e0216 */
[----:B------:R-:W-:Y:S01]  /*79e0*/  ULDC UR4, c[0x0][0x600] ;  /* 0x0001800000047ab9 */ /* 0x000fe20000000800 */
[----:B------:R-:W-:Y:S02]  /*79f0*/  IMAD R21, R4, UR5, R19 ;  /* 0x0000000504157c24 */ /* 0x000fe4000f8e0213 */
[----:B------:R-:W-:Y:S02]  /*7a00*/  IMAD R22, R22, UR4, R7 ;  /* 0x0000000416167c24 */ /* 0x000fe4000f8e0207 */
[----:B------:R-:W-:-:S03]  /*7a10*/  IMAD.MOV.U32 R4, RZ, RZ, 0x1 ;  /* 0x00000001ff047424 */ /* 0x000fc600078e00ff */
[----:B------:R-:W-:Y:S02]  /*7a20*/  SEL R19, R22, R21, !P0 ;  /* 0x0000001516137207 */ /* 0x000fe40004000000 */
[----:B------:R-:W-:-:S07]  /*7a30*/  SEL R21, R21, R22, !P0 ;  /* 0x0000001615157207 */ /* 0x000fce0004000000 */
.L_x_176:
[----:B------:R-:W-:Y:S05]  /*7a40*/  BSYNC B1 ;  /* 0x0000000000017941 */ /* 0x000fea0003800000 */
.L_x_175:
[----:B------:R-:W-:-:S13]  /*7a50*/  LOP3.LUT P0, RZ, R4, 0xff, RZ, 0xc0, !PT ;  /* 0x000000ff04ff7812 */ /* 0x000fda000780c0ff */
[----:B------:R-:W-:Y:S05]  /*7a60*/  @P0 BRA `(.L_x_179) ;  /* 0xfffffff400300947 */ /* 0x000fea000383ffff */
[----:B------:R-:W-:Y:S05]  /*7a70*/  BSYNC B0 ;  /* 0x0000000000007941 */ /* 0x000fea0003800000 */
.L_x_168:
[----:B------:R-:W-:-:S03]  /*7a80*/  UMOV UR4, 0xffffffff ;  /* 0xffffffff00047882 */ /* 0x000fc60000000000 */
[----:B------:R-:W-:Y:S05]  /*7a90*/  BRA.DIV UR4, `(.L_x_180) ;  /* 0x0000000604807947 */ /* 0x000fea000b800000 */
[----:B------:R-:W-:-:S13]  /*7aa0*/  ELECT P6, URZ, PT ;  /* 0x00000000003f782f */ /* 0x000fda00038c0000 */
.L_x_197:
[----:B------:R-:W-:Y:S04]  /*7ab0*/  BSSY B0, `(.L_x_181) ;  /* 0x0000046000007945 */ /* 0x000fe80003800000 */
[----:B------:R-:W-:Y:S05]  /*7ac0*/  @!P6 BRA `(.L_x_182) ;  /* 0x000000040010e947 */ /* 0x000fea0003800000 */
[----:B------:R-:W-:-:S04]  /*7ad0*/  LOP3.LUT R18, R18, 0x2, RZ, 0xfc, !PT ;  /* 0x0000000212127812 */ /* 0x000fc800078efcff */
[----:B------:R-:W-:-:S13]  /*7ae0*/  ISETP.NE.AND P0, PT, R18, 0x3, PT ;  /* 0x000000031200780c */ /* 0x000fda0003f05270 */
[----:B------:R-:W-:Y:S05]  /*7af0*/  @!P0 BRA `(.L_x_183) ;  /* 0x0000000000048947 */ /* 0x000fea0003800000 */
[----:B------:R-:W-:Y:S01]  /*7b00*/  BPT.TRAP 0x1 ;  /* 0x000000040000795c */ /* 0x000fe20000300000 */
.L_x_183:
[----:B------:R-:W0:Y:S01]  /*7b10*/  S2R R5, SR_CgaCtaId ;  /* 0x0000000000057919 */ /* 0x000e220000008800 */
[----:B------:R-:W-:Y:S02]  /*7b20*/  MOV R0, 0x400 ;  /* 0x0000040000007802 */ /* 0x000fe40000000f00 */
[----:B------:R-:W-:Y:S02]  /*7b30*/  SHF.L.U32 R2, R3, 0x1f, RZ ;  /* 0x0000001f03027819 */ /* 0x000fe400000006ff */
[----:B0-----:R-:W-:-:S05]  /*7b40*/  LEA R5, R5, R0, 0x18 ;  /* 0x0000000005057211 */ /* 0x001fca00078ec0ff */
[----:B------:R-:W-:-:S04]  /*7b50*/  VIADD R5, R5, 0x38 ;  /* 0x0000003805057836 */ /* 0x000fc80000000000 */
[C---:B------:R-:W-:Y:S02]  /*7b60*/  IMAD R7, R8.reuse, 0x8, R5 ;  /* 0x0000000808077824 */ /* 0x040fe400078e0205 */
[----:B------:R-:W-:Y:S02]  /*7b70*/  VIADD R8, R8, 0x1 ;  /* 0x0000000108087836 */ /* 0x000fe40000000000 */
[----:B------:R-:W0:Y:S03]  /*7b80*/  SYNCS.PHASECHK.TRANS64.TRYWAIT P0, [R7+URZ], R2 ;  /* 0x00000002070075a7 */ /* 0x000e26000800017f */
[----:B------:R-:W-:-:S04]  /*7b90*/  ISETP.NE.AND P1, PT, R8, 0x7, PT ;  /* 0x000000070800780c */ /* 0x000fc80003f25270 */
[----:B------:R-:W-:Y:S02]  /*7ba0*/  SEL R0, RZ, 0x1, P1 ;  /* 0x00000001ff007807 */ /* 0x000fe40000800000 */
[----:B------:R-:W-:Y:S02]  /*7bb0*/  SEL R8, R8, RZ, P1 ;  /* 0x000000ff08087207 */ /* 0x000fe40000800000 */
[----:B------:R-:W-:-:S03]  /*7bc0*/  LOP3.LUT R9, R3, R0, RZ, 0x3c, !PT ;  /* 0x0000000003097212 */ /* 0x000fc600078e3cff */
[----:B------:R-:W-:Y:S01]  /*7bd0*/  IMAD R6, R8, 0x8, R5 ;  /* 0x0000000808067824 */ /* 0x000fe200078e0205 */
[----:B------:R-:W-:Y:S01]  /*7be0*/  SHF.L.U32 R3, R9, 0x1f, RZ ;  /* 0x0000001f09037819 */ /* 0x000fe200000006ff */
[----:B0-----:R-:W-:Y:S06]  /*7bf0*/  @!P0 BRA `(.L_x_184) ;  /* 0x0000000400488947 */ /* 0x001fec0003800000 */
.L_x_198:
[----:B------:R-:W1:Y:S01]  /*7c00*/  SYNCS.PHASECHK.TRANS64.TRYWAIT P0, [R6+URZ], R3 ;  /* 0x00000003060075a7 */ /* 0x000e62000800017f */
[----:B------:R-:W-:-:S05]  /*7c10*/  VIADD R0, R8, 0x1 ;  /* 0x0000000108007836 */ /* 0x000fca0000000000 */
[----:B------:R-:W-:-:S04]  /*7c20*/  ISETP.NE.AND P1, PT, R0, 0x7, PT ;  /* 0x000000070000780c */ /* 0x000fc80003f25270 */
[----:B0-----:R-:W-:Y:S02]  /*7c30*/  SEL R2, RZ, 0x1, P1 ;  /* 0x00000001ff027807 */ /* 0x001fe40000800000 */
[----:B------:R-:W-:Y:S02]  /*7c40*/  SEL R0, R0, RZ, P1 ;  /* 0x000000ff00007207 */ /* 0x000fe40000800000 */
[----:B------:R-:W-:-:S03]  /*7c50*/  LOP3.LUT R9, R9, R2, RZ, 0x3c, !PT ;  /* 0x0000000209097212 */ /* 0x000fc600078e3cff */
[----:B------:R-:W-:Y:S01]  /*7c60*/  IMAD R7, R0, 0x8, R5 ;  /* 0x0000000800077824 */ /* 0x000fe200078e0205 */
[----:B------:R-:W-:Y:S01]  /*7c70*/  SHF.L.U32 R4, R9, 0x1f, RZ ;  /* 0x0000001f09047819 */ /* 0x000fe200000006ff */
[----:B-1----:R-:W-:Y:S06]  /*7c80*/  @!P0 BRA `(.L_x_185) ;  /* 0x0000000400388947 */ /* 0x002fec0003800000 */
.L_x_199:
[----:B------:R-:W1:Y:S01]  /*7c90*/  SYNCS.PHASECHK.TRANS64.TRYWAIT P0, [R7+URZ], R4 ;  /* 0x00000004070075a7 */ /* 0x000e62000800017f */
[----:B------:R-:W-:-:S05]  /*7ca0*/  VIADD R0, R0, 0x1 ;  /* 0x0000000100007836 */ /* 0x000fca0000000000 */
[----:B------:R-:W-:-:S04]  /*7cb0*/  ISETP.NE.AND P1, PT, R0, 0x7, PT ;  /* 0x000000070000780c */ /* 0x000fc80003f25270 */
[----:B------:R-:W-:Y:S02]  /*7cc0*/  SEL R2, RZ, 0x1, P1 ;  /* 0x00000001ff027807 */ /* 0x000fe40000800000 */
[----:B------:R-:W-:Y:S02]  /*7cd0*/  SEL R0, R0, RZ, P1 ;  /* 0x000000ff00007207 */ /* 0x000fe40000800000 */
[----:B------:R-:W-:-:S03]  /*7ce0*/  LOP3.LUT R9, R9, R2, RZ, 0x3c, !PT ;  /* 0x0000000209097212 */ /* 0x000fc600078e3cff */
[----:B0-----:R-:W-:Y:S01]  /*7cf0*/  IMAD R6, R0, 0x8, R5 ;  /* 0x0000000800067824 */ /* 0x001fe200078e0205 */
[----:B------:R-:W-:Y:S01]  /*7d00*/  SHF.L.U32 R3, R9, 0x1f, RZ ;  /* 0x0000001f09037819 */ /* 0x000fe200000006ff */
[----:B-1----:R-:W-:Y:S06]  /*7d10*/  @!P0 BRA `(.L_x_186) ;  /* 0x0000000400288947 */ /* 0x002fec0003800000 */
.L_x_200:
        /* <DEDUP_REMOVED lines=9> */
.L_x_201:
        /* <DEDUP_REMOVED lines=9> */
.L_x_202:
[----:B------:R-:W1:Y:S01]  /*7e40*/  SYNCS.PHASECHK.TRANS64.TRYWAIT P0, [R6+URZ], R3 ;  /* 0x00000003060075a7 */ /* 0x000e62000800017f */
[----:B------:R-:W-:-:S05]  /*7e50*/  VIADD R0, R0, 0x1 ;  /* 0x0000000100007836 */ /* 0x000fca0000000000 */
[----:B------:R-:W-:-:S04]  /*7e60*/  ISETP.NE.AND P1, PT, R0, 0x7, PT ;  /* 0x000000070000780c */ /* 0x000fc80003f25270 */
[----:B------:R-:W-:Y:S02]  /*7e70*/  SEL R2, RZ, 0x1, P1 ;  /* 0x00000001ff027807 */ /* 0x000fe40000800000 */
[----:B------:R-:W-:Y:S02]  /*7e80*/  SEL R0, R0, RZ, P1 ;  /* 0x000000ff00007207 */ /* 0x000fe40000800000 */
[----:B------:R-:W-:Y:S01]  /*7e90*/  LOP3.LUT R2, R9, R2, RZ, 0x3c, !PT ;  /* 0x0000000209027212 */ /* 0x000fe200078e3cff */
[----:B-1----:R-:W-:Y:S06]  /*7ea0*/  @!P0 BRA `(.L_x_189) ;  /* 0x0000000400008947 */ /* 0x002fec0003800000 */
.L_x_203:
[----:B------:R-:W-:Y:S01]  /*7eb0*/  IMAD R5, R0, 0x8, R5 ;  /* 0x0000000800057824 */ /* 0x000fe200078e0205 */
[----:B------:R-:W-:-:S07]  /*7ec0*/  SHF.L.U32 R0, R2, 0x1f, RZ ;  /* 0x0000001f02007819 */ /* 0x000fce00000006ff */
.L_x_190:
[----:B--2---:R2:W3:Y:S02]  /*7ed0*/  SYNCS.PHASECHK.TRANS64.TRYWAIT P0, [R5+URZ], R0 ;  /* 0x00000000050075a7 */ /* 0x0044e4000800017f */
[----:B---3--:R-:W-:Y:S05]  /*7ee0*/  @!P0 NANOSLEEP.SYNCS 0x989680 ;  /* 0x009896800000895d */ /* 0x008fea0003900000 */
[----:B------:R-:W3:Y:S02]  /*7ef0*/  @!P0 SYNCS.PHASECHK.TRANS64 P0, [R5+URZ], R0 ;  /* 0x00000000050085a7 */ /* 0x000ee4000800007f */
[----:B---3--:R-:W-:Y:S05]  /*7f00*/  @!P0 BRA `(.L_x_190) ;  /* 0xfffffffc00f08947 */ /* 0x008fea000383ffff */
.L_x_182:
[----:B------:R-:W-:Y:S05]  /*7f10*/  BSYNC B0 ;  /* 0x0000000000007941 */ /* 0x000fea0003800000 */
.L_x_181:
[----:B------:R-:W-:Y:S05]  /*7f20*/  EXIT ;  /* 0x000000000000794d */ /* 0x000fea0003800000 */
.L_x_21:
[----:B-1----:R1:W2:Y:S02]  /*7f30*/  SYNCS.PHASECHK.TRANS64.TRYWAIT P1, [R3+URZ], R0 ;  /* 0x00000000030075a7 */ /* 0x0022a4000802017f */
[----:B--2---:R-:W-:Y:S05]  /*7f40*/  @!P1 NANOSLEEP.SYNCS 0x989680 ;  /* 0x009896800000995d */ /* 0x004fea0003900000 */
[----:B------:R-:W2:Y:S02]  /*7f50*/  @!P1 SYNCS.PHASECHK.TRANS64 P1, [R3+URZ], R0 ;  /* 0x00000000030095a7 */ /* 0x000ea4000802007f */
[----:B--2---:R-:W-:Y:S05]  /*7f60*/  @!P1 BRA `(.L_x_21) ;  /* 0xfffffffc00f09947 */ /* 0x004fea000383ffff */
[----:B------:R-:W-:Y:S05]  /*7f70*/  BRA `(.L_x_20) ;  /* 0xffffff9800087947 */ /* 0x000fea000383ffff */
.L_x_26:
[----:B-1----:R1:W2:Y:S02]  /*7f80*/  SYNCS.PHASECHK.TRANS64.TRYWAIT P1, [R5+URZ], R4 ;  /* 0x00000004050075a7 */ /* 0x0022a4000802017f */
[----:B--2---:R-:W-:Y:S05]  /*7f90*/  @!P1 NANOSLEEP.SYNCS 0x989680 ;  /* 0x009896800000995d */ /* 0x004fea0003900000 */
[----:B------:R-:W2:Y:S02]  /*7fa0*/  @!P1 SYNCS.PHASECHK.TRANS64 P1, [R5+URZ], R4 ;  /* 0x00000004050095a7 */ /* 0x000ea4000802007f */
[----:B--2---:R-:W-:Y:S05]  /*7fb0*/  @!P1 BRA `(.L_x_26) ;  /* 0xfffffffc00f09947 */ /* 0x004fea000383ffff */
[----:B------:R-:W-:Y:S05]  /*7fc0*/  BRA `(.L_x_25) ;  /* 0xffffff9800e47947 */ /* 0x000fea000383ffff */
.L_x_169:
[----:B------:R-:W-:Y:S01]  /*7fd0*/  BSSY B1, `(.L_x_191) ;  /* 0x0000006000017945 */ /* 0x000fe20003800000 */
[----:B------:R-:W-:-:S07]  /*7fe0*/  IMAD.MOV.U32 R15, RZ, RZ, -0x1 ;  /* 0xffffffffff0f7424 */ /* 0x000fce00078e00ff */
[----:B------:R-:W-:Y:S05]  /*7ff0*/  WARPSYNC.COLLECTIVE R15, `(.L_x_192) ;  /* 0x000000000f0c7348 */ /* 0x000fea0003c00000 */
[----:B------:R-:W-:Y:S02]  /*8000*/  ELECT P6, UR62, PT ;  /* 0x00000000003e782f */ /* 0x000fe400038c0000 */
[----:B------:R-:W-:Y:S01]  /*8010*/  MOV R14, UR62 ;  /* 0x0000003e000e7c02 */ /* 0x000fe20008000f00 */
[----:B------:R-:W-:Y:S10]  /*8020*/  ENDCOLLECTIVE ;  /* 0x000000000000791b */ /* 0x000ff40003800000 */
.L_x_192:
[----:B------:R-:W-:Y:S05]  /*8030*/  BSYNC B1 ;  /* 0x0000000000017941 */ /* 0x000fea0003800000 */
.L_x_191:
[----:B------:R-:W-:Y:S05]  /*8040*/  BRA `(.L_x_193) ;  /* 0xffffffec00c47947 */ /* 0x000fea000383ffff */
.L_x_172:
[----:B-1----:R1:W2:Y:S02]  /*8050*/  SYNCS.PHASECHK.TRANS64.TRYWAIT P0, [R23+URZ+0x38], R14 ;  /* 0x0000380e170075a7 */ /* 0x0022a4000800017f */
[----:B--2---:R-:W-:Y:S05]  /*8060*/  @!P0 NANOSLEEP.SYNCS 0x989680 ;  /* 0x009896800000895d */ /* 0x004fea0003900000 */
[----:B------:R-:W2:Y:S02]  /*8070*/  @!P0 SYNCS.PHASECHK.TRANS64 P0, [R23+URZ+0x38], R14 ;  /* 0x0000380e170085a7 */ /* 0x000ea4000800007f */
[----:B--2---:R-:W-:Y:S05]  /*8080*/  @!P0 BRA `(.L_x_172) ;  /* 0xfffffffc00f08947 */ /* 0x004fea000383ffff */
[----:B------:R-:W-:Y:S05]  /*8090*/  BRA `(.L_x_194) ;  /* 0xfffffff000047947 */ /* 0x000fea000383ffff */
.L_x_180:
[----:B------:R-:W-:Y:S01]  /*80a0*/  BSSY B0, `(.L_x_195) ;  /* 0x0000006000007945 */ /* 0x000fe20003800000 */
[----:B------:R-:W-:-:S07]  /*80b0*/  IMAD.MOV.U32 R15, RZ, RZ, -0x1 ;  /* 0xffffffffff0f7424 */ /* 0x000fce00078e00ff */
[----:B------:R-:W-:Y:S05]  /*80c0*/  WARPSYNC.COLLECTIVE R15, `(.L_x_196) ;  /* 0x000000000f0c7348 */ /* 0x000fea0003c00000 */
[----:B------:R-:W-:Y:S02]  /*80d0*/  ELECT P6, UR62, PT ;  /* 0x00000000003e782f */ /* 0x000fe400038c0000 */
[----:B------:R-:W-:Y:S01]  /*80e0*/  MOV R14, UR62 ;  /* 0x0000003e000e7c02 */ /* 0x000fe20008000f00 */
[----:B------:R-:W-:Y:S10]  /*80f0*/  ENDCOLLECTIVE ;  /* 0x000000000000791b */ /* 0x000ff40003800000 */
.L_x_196:
[----:B------:R-:W-:Y:S05]  /*8100*/  BSYNC B0 ;  /* 0x0000000000007941 */ /* 0x000fea0003800000 */
.L_x_195:
[----:B------:R-:W-:Y:S05]  /*8110*/  BRA `(.L_x_197) ;  /* 0xfffffff800647947 */ /* 0x000fea000383ffff */
.L_x_184:
[----:B0-----:R0:W1:Y:S02]  /*8120*/  SYNCS.PHASECHK.TRANS64.TRYWAIT P0, [R7+URZ], R2 ;  /* 0x00000002070075a7 */ /* 0x001064000800017f */
[----:B-1----:R-:W-:Y:S05]  /*8130*/  @!P0 NANOSLEEP.SYNCS 0x989680 ;  /* 0x009896800000895d */ /* 0x002fea0003900000 */
[----:B------:R-:W1:Y:S02]  /*8140*/  @!P0 SYNCS.PHASECHK.TRANS64 P0, [R7+URZ], R2 ;  /* 0x00000002070085a7 */ /* 0x000e64000800007f */
[----:B-1----:R-:W-:Y:S05]  /*8150*/  @!P0 BRA `(.L_x_184) ;  /* 0xfffffffc00f08947 */ /* 0x002fea000383ffff */
[----:B------:R-:W-:Y:S05]  /*8160*/  BRA `(.L_x_198) ;  /* 0xfffffff800a47947 */ /* 0x000fea000383ffff */
.L_x_185:
[----:B0-----:R0:W1:Y:S02]  /*8170*/  SYNCS.PHASECHK.TRANS64.TRYWAIT P0, [R6+URZ], R3 ;  /* 0x00000003060075a7 */ /* 0x001064000800017f */
[----:B-1----:R-:W-:Y:S05]  /*8180*/  @!P0 NANOSLEEP.SYNCS 0x989680 ;  /* 0x009896800000895d */ /* 0x002fea0003900000 */
[----:B------:R-:W1:Y:S02]  /*8190*/  @!P0 SYNCS.PHASECHK.TRANS64 P0, [R6+URZ], R3 ;  /* 0x00000003060085a7 */ /* 0x000e64000800007f */
[----:B-1----:R-:W-:Y:S05]  /*81a0*/  @!P0 BRA `(.L_x_185) ;  /* 0xfffffffc00f08947 */ /* 0x002fea000383ffff */
[----:B------:R-:W-:Y:S05]  /*81b0*/  BRA `(.L_x_199) ;  /* 0xfffffff800b47947 */ /* 0x000fea000383ffff */
.L_x_186:
[----:B0-----:R0:W1:Y:S02]  /*81c0*/  SYNCS.PHASECHK.TRANS64.TRYWAIT P0, [R7+URZ], R4 ;  /* 0x00000004070075a7 */ /* 0x001064000800017f */
[----:B-1----:R-:W-:Y:S05]  /*81d0*/  @!P0 NANOSLEEP.SYNCS 0x989680 ;  /* 0x009896800000895d */ /* 0x002fea0003900000 */
[----:B------:R-:W1:Y:S02]  /*81e0*/  @!P0 SYNCS.PHASECHK.TRANS64 P0, [R7+URZ], R4 ;  /* 0x00000004070085a7 */ /* 0x000e64000800007f */
[----:B-1----:R-:W-:Y:S05]  /*81f0*/  @!P0 BRA `(.L_x_186) ;  /* 0xfffffffc00f08947 */ /* 0x002fea000383ffff */
[----:B------:R-:W-:Y:S05]  /*8200*/  BRA `(.L_x_200) ;  /* 0xfffffff800c47947 */ /* 0x000fea000383ffff */
.L_x_187:
[----:B0-----:R0:W1:Y:S02]  /*8210*/  SYNCS.PHASECHK.TRANS64.TRYWAIT P0, [R6+URZ], R3 ;  /* 0x00000003060075a7 */ /* 0x001064000800017f */
[----:B-1----:R-:W-:Y:S05]  /*8220*/  @!P0 NANOSLEEP.SYNCS 0x989680 ;  /* 0x009896800000895d */ /* 0x002fea0003900000 */
[----:B------:R-:W1:Y:S02]  /*8230*/  @!P0 SYNCS.PHASECHK.TRANS64 P0, [R6+URZ], R3 ;  /* 0x00000003060085a7 */ /* 0x000e64000800007f */
[----:B-1----:R-:W-:Y:S05]  /*8240*/  @!P0 BRA `(.L_x_187) ;  /* 0xfffffffc00f08947 */ /* 0x002fea000383ffff */
[----:B------:R-:W-:Y:S05]  /*8250*/  BRA `(.L_x_201) ;  /* 0xfffffff800d47947 */ /* 0x000fea000383ffff */
.L_x_188:
[----:B0-----:R0:W1:Y:S02]  /*8260*/  SYNCS.PHASECHK.TRANS64.TRYWAIT P0, [R7+URZ], R4 ;  /* 0x00000004070075a7 */ /* 0x001064000800017f */
[----:B-1----:R-:W-:Y:S05]  /*8270*/  @!P0 NANOSLEEP.SYNCS 0x989680 ;  /* 0x009896800000895d */ /* 0x002fea0003900000 */
[----:B------:R-:W1:Y:S02]  /*8280*/  @!P0 SYNCS.PHASECHK.TRANS64 P0, [R7+URZ], R4 ;  /* 0x00000004070085a7 */ /* 0x000e64000800007f */
[----:B-1----:R-:W-:Y:S05]  /*8290*/  @!P0 BRA `(.L_x_188) ;  /* 0xfffffffc00f08947 */ /* 0x002fea000383ffff */
[----:B------:R-:W-:Y:S05]  /*82a0*/  BRA `(.L_x_202) ;  /* 0xfffffff800e47947 */ /* 0x000fea000383ffff */
.L_x_189:
[----:B-1----:R1:W2:Y:S02]  /*82b0*/  SYNCS.PHASECHK.TRANS64.TRYWAIT P0, [R6+URZ], R3 ;  /* 0x00000003060075a7 */ /* 0x0022a4000800017f */
[----:B--2---:R-:W-:Y:S05]  /*82c0*/  @!P0 NANOSLEEP.SYNCS 0x989680 ;  /* 0x009896800000895d */ /* 0x004fea0003900000 */
[----:B------:R-:W2:Y:S02]  /*82d0*/  @!P0 SYNCS.PHASECHK.TRANS64 P0, [R6+URZ], R3 ;  /* 0x00000003060085a7 */ /* 0x000ea4000800007f */
[----:B--2---:R-:W-:Y:S05]  /*82e0*/  @!P0 BRA `(.L_x_189) ;  /* 0xfffffffc00f08947 */ /* 0x004fea000383ffff */
[----:B------:R-:W-:Y:S05]  /*82f0*/  BRA `(.L_x_203) ;  /* 0xfffffff800ec7947 */ /* 0x000fea000383ffff */
.L_x_204:
[----:B------:R-:W-:-:S00]  /*8300*/  BRA `(.L_x_204) ;  /* 0xfffffffc00fc7947 */ /* 0x000fc0000383ffff */
[----:B------:R-:W-:-:S00]  /*8310*/  NOP ;  /* 0x0000000000007918 */ /* 0x000fc00000000000 */
        /* <DEDUP_REMOVED lines=14> */
.L_x_205:


//--------------------- .nv.global.init           --------------------------
	.section	.nv.global.init,"aw",@progbits
.nv.global.init:
	.type		$str$22,@object
	.size		$str$22,($str$23 - $str$22)
$str$22:
        /*0000*/ 	.byte	0x6b, 0x5f, 0x74, 0x69, 0x6c, 0x65, 0x5f, 0x63, 0x6f, 0x75, 0x6e, 0x74, 0x20, 0x3e, 0x3d, 0x20
        /*0010*/ 	.byte	0x31, 0x00
	.type		$str$23,@object
	.size		$str$23,(__unnamed_1 - $str$23)
$str$23:
        /*0012*/ 	.byte	0x2f, 0x74, 0x6d, 0x70, 0x2f, 0x63, 0x75, 0x74, 0x6c, 0x61, 0x73, 0x73, 0x5f, 0x73, 0x77, 0x65
        /*0022*/ 	.byte	0x65, 0x70, 0x5f, 0x73, 0x72, 0x63, 0x2f, 0x69, 0x6e, 0x63, 0x6c, 0x75, 0x64, 0x65, 0x2f, 0x63
        /*0032*/ 	.byte	0x75, 0x74, 0x6c, 0x61, 0x73, 0x73, 0x2f, 0x67, 0x65, 0x6d, 0x6d, 0x2f, 0x63, 0x6f, 0x6c, 0x6c
        /*0042*/ 	.byte	0x65, 0x63, 0x74, 0x69, 0x76, 0x65, 0x2f, 0x73, 0x6d, 0x39, 0x30, 0x5f, 0x6d, 0x6d, 0x61, 0x5f
        /*0052*/ 	.byte	0x74, 0x6d, 0x61, 0x5f, 0x67, 0x6d, 0x6d, 0x61, 0x5f, 0x73, 0x73, 0x5f, 0x77, 0x61, 0x72, 0x70
        /*0062*/ 	.byte	0x73, 0x70, 0x65, 0x63, 0x69, 0x61, 0x6c, 0x69, 0x7a, 0x65, 0x64, 0x2e, 0x68, 0x70, 0x70, 0x00
	.type		__unnamed_1,@object
	.size		__unnamed_1,(.L_0 - __unnamed_1)
__unnamed_1:
        /*0072*/ 	.byte	0x76, 0x6f, 0x69, 0x64, 0x20, 0x63, 0x75, 0x74, 0x6c, 0x61, 0x73, 0x73, 0x3a, 0x3a, 0x67, 0x65
        /* <DEDUP_REMOVED lines=177> */
        /*0b92*/ 	.byte	0x64, 0x65, 0x6e, 0x74, 0x69, 0x74, 0x79, 0x5d, 0x00
.L_0:


//--------------------- .nv.shared._ZN7cutlass13device_kernelINS_4gemm6kernel13GemmUniversalIN4cute5tupleIJiiiiEEENS1_10collective13CollectiveMmaINS1_34MainloopSm90TmaGmmaWarpSpecializedILi7ENS5_IJNS4_1CILi1EEENSA_ILi4EEESB_EEENS1_35KernelTmaWarpSpecializedCooperativeEEENS5_IJNSA_ILi128EEESG_NSA_ILi32EEEEEENS_10tfloat32_tENS5_IJlSB_lEEESJ_SK_NS4_8TiledMMAINS4_8MMA_AtomIJNS4_4SM904GMMA30MMA_64x128x8_F32TF32TF32_SS_TNILNSO_7ScaleInE1ELSQ_1EEEEEENS4_6LayoutINS5_IJNSA_ILi2EEESB_SB_EEENS5_IJSB_NSA_ILi0EEESW_EEEEENS5_IJNS4_10UnderscoreESZ_SZ_EEEEENS4_23SM90_TMA_LOAD_MULTICASTENS4_14ComposedLayoutINS4_7SwizzleILi3ELi4ELi3EEENS4_18smem_ptr_flag_bitsILi32EEENST_INS5_IJNSA_ILi8EEESH_EEENS5_IJSH_SB_EEEEEEEvNS4_8identityENS4_13SM90_TMA_LOADES1C_vS1D_EENS_8epilogue10collective6detail29Sm90TmaWarpSpecializedAdapterINS1H_15DefaultEpilogueISJ_SK_SK_NS1G_6thread17LinearCombinationISJ_Li1EffLNS1L_9ScaleType4KindE0ELNS_15FloatRoundStyleE2ESJ_EENS1_15EpilogueDefaultEEEEEvvEEEEvNT_6ParamsE --------------------------
	.section	.nv.shared._ZN7cutlass13device_kernelINS_4gemm6kernel13GemmUniversalIN4cute5tupleIJiiiiEEENS1_10collective13CollectiveMmaINS1_34MainloopSm90TmaGmmaWarpSpecializedILi7ENS5_IJNS4_1CILi1EEENSA_ILi4EEESB_EEENS1_35KernelTmaWarpSpecializedCooperativeEEENS5_IJNSA_ILi128EEESG_NSA_ILi32EEEEEENS_10tfloat32_tENS5_IJlSB_lEEESJ_SK_NS4_8TiledMMAINS4_8MMA_AtomIJNS4_4SM904GMMA30MMA_64x128x8_F32TF32TF32_SS_TNILNSO_7ScaleInE1ELSQ_1EEEEEENS4_6LayoutINS5_IJNSA_ILi2EEESB_SB_EEENS5_IJSB_NSA_ILi0EEESW_EEEEENS5_IJNS4_10UnderscoreESZ_SZ_EEEEENS4_23SM90_TMA_LOAD_MULTICASTENS4_14ComposedLayoutINS4_7SwizzleILi3ELi4ELi3EEENS4_18smem_ptr_flag_bitsILi32EEENST_INS5_IJNSA_ILi8EEESH_EEENS5_IJSH_SB_EEEEEEEvNS4_8identityENS4_13SM90_TMA_LOADES1C_vS1D_EENS_8epilogue10collective6detail29Sm90TmaWarpSpecializedAdapterINS1H_15DefaultEpilogueISJ_SK_SK_NS1G_6thread17LinearCombinationISJ_Li1EffLNS1L_9ScaleType4KindE0ELNS_15FloatRoundStyleE2ESJ_EENS1_15EpilogueDefaultEEEEEvvEEEEvNT_6ParamsE,"aw",@nobits
	.sectionflags	@""
	.align	16
	.zero		1024


//--------------------- .nv.shared.reserved.0     --------------------------
	.section	.nv.shared.reserved.0,"aw",@nobits
	.weak		__nv_reservedSMEM_offset_0_alias
	.size		__nv_reservedSMEM_offset_0_alias, 0, 0
	.other		__nv_reservedSMEM_offset_0_alias,@"STO_CUDA_RESERVED_SHARED STV_DEFAULT"
__nv_reservedSMEM_offset_0_alias:
	.zero		0


//--------------------- .nv.global                --------------------------
	.section	.nv.global,"aw",@nobits
.nv.global:
	.type		_ZN40_INTERNAL_055ef217_4_k_cu_63955866_332984cute1_E,@object
	.size		_ZN40_INTERNAL_055ef217_4_k_cu_63955866_332984cute1_E,(_ZN40_INTERNAL_055ef217_4_k_cu_63955866_332984cuda3std3__45__cpo6cbeginE - _ZN40_INTERNAL_055ef217_4_k_cu_63955866_332984cute1_E)
_ZN40_INTERNAL_055ef217_4_k_cu_63955866_332984cute1_E:
	.zero		1
	.type		_ZN40_INTERNAL_055ef217_4_k_cu_63955866_332984cuda3std3__45__cpo6cbeginE,@object
	.size		_ZN40_INTERNAL_055ef217_4_k_cu_63955866_332984cuda3std3__45__cpo6cbeginE,(_ZN40_INTERNAL_055ef217_4_k_cu_63955866_332984cuda3std3__48in_placeE - _ZN40_INTERNAL_055ef217_4_k_cu_63955866_332984cuda3std3__45__cpo6cbeginE)
_ZN40_INTERNAL_055ef217_4_k_cu_63955866_332984cuda3std3__45__cpo6cbeginE:
	.zero		1
	.type		_ZN40_INTERNAL_055ef217_4_k_cu_63955866_332984cuda3std3__48in_placeE,@object
	.size		_ZN40_INTERNAL_055ef217_4_k_cu_63955866_332984cuda3std3__48in_placeE,(_ZN40_INTERNAL_055ef217_4_k_cu_63955866_332984cuda3std6ranges3__45__cpo9iter_moveE - _ZN40_INTERNAL_055ef217_4_k_cu_63955866_332984cuda3std3__48in_placeE)
_ZN40_INTERNAL_055ef217_4_k_cu_63955866_332984cuda3std3__48in_placeE:
	.zero		1
	.type		_ZN40_INTERNAL_055ef217_4_k_cu_63955866_332984cuda3std6ranges3__45__cpo9iter_moveE,@object
	.size		_ZN40_INTERNAL_055ef217_4_k_cu_63955866_332984cuda3std6ranges3__45__cpo9iter_moveE,(_ZN40_INTERNAL_055ef217_4_k_cu_63955866_332984cuda3std3__45__cpo5beginE - _ZN40_INTERNAL_055ef217_4_k_cu_63955866_332984cuda3std6ranges3__45__cpo9iter_moveE)
_ZN40_INTERNAL_055ef217_4_k_cu_63955866_332984cuda3std6ranges3__45__cpo9iter_moveE:
	.zero		1
	.type		_ZN40_INTERNAL_055ef217_4_k_cu_63955866_332984cuda3std3__45__cpo5beginE,@object
	.size		_ZN40_INTERNAL_055ef217_4_k_cu_63955866_332984cuda3std3__45__cpo5beginE,(_ZN40_INTERNAL_055ef217_4_k_cu_63955866_332984cuda3std3__442_GLOBAL__N__055ef217_4_k_cu_63955866_332986ignoreE - _ZN40_INTERNAL_055ef217_4_k_cu_63955866_332984cuda3std3__45__cpo5beginE)
_ZN40_INTERNAL_055ef217_4_k_cu_63955866_332984cuda3std3__45__cpo5beginE:
	.zero		1
	.type		_ZN40_INTERNAL_055ef217_4_k_cu_63955866_332984cuda3std3__442_GLOBAL__N__055ef217_4_k_cu_63955866_332986ignoreE,@object
	.size		_ZN40_INTERNAL_055ef217_4_k_cu_63955866_332984cuda3std3__442_GLOBAL__N__055ef217_4_k_cu_63955866_332986ignoreE,(_ZN40_INTERNAL_055ef217_4_k_cu_63955866_332984cute7productE - _ZN40_INTERNAL_055ef217_4_k_cu_63955866_332984cuda3std3__442_GLOBAL__N__055ef217_4_k_cu_63955866_332986ignoreE)
_ZN40_INTERNAL_055ef217_4_k_cu_63955866_332984cuda3std3__442_GLOBAL__N__055ef217_4_k_cu_63955866_332986ignoreE:
	.zero		1
	.type		_ZN40_INTERNAL_055ef217_4_k_cu_63955866_332984cute7productE,@object
	.size		_ZN40_INTERNAL_055ef217_4_k_cu_63955866_332984cute7productE,(_ZN40_INTERNAL_055ef217_4_k_cu_63955866_332984cuda3std3__45__cpo3endE - _ZN40_INTERNAL_055ef217_4_k_cu_63955866_332984cute7productE)
_ZN40_INTERNAL_055ef217_4_k_cu_63955866_332984cute7productE:
	.zero		1
	.type		_ZN40_INTERNAL_055ef217_4_k_cu_63955866_332984cuda3std3__45__cpo3endE,@object
	.size		_ZN40_INTERNAL_055ef217_4_k_cu_63955866_332984cuda3std3__45__cpo3endE,(_ZN40_INTERNAL_055ef217_4_k_cu_63955866_332984cuda3std3__419piecewise_constructE - _ZN40_INTERNAL_055ef217_4_k_cu_63955866_332984cuda3std3__45__cpo3endE)
_ZN40_INTERNAL_055ef217_4_k_cu_63955866_332984cuda3std3__45__cpo3endE:
	.zero		1
	.type		_ZN40_INTERNAL_055ef217_4_k_cu_63955866_332984cuda3std3__419piecewise_constructE,@object
	.size		_ZN40_INTERNAL_055ef217_4_k_cu_63955866_332984cuda3std3__419piecewise_constructE,(_ZN40_INTERNAL_055ef217_4_k_cu_63955866_332984cuda3std3__45__cpo4cendE - _ZN40_INTERNAL_055ef217_4_k_cu_63955866_332984cuda3std3__419piecewise_constructE)
_ZN40_INTERNAL_055ef217_4_k_cu_63955866_332984cuda3std3__419piecewise_constructE:
	.zero		1
	.type		_ZN40_INTERNAL_055ef217_4_k_cu_63955866_332984cuda3std3__45__cpo4cendE,@object
	.size		_ZN40_INTERNAL_055ef217_4_k_cu_63955866_332984cuda3std3__45__cpo4cendE,(_ZN40_INTERNAL_055ef217_4_k_cu_63955866_332984cuda3std6ranges3__45__cpo4swapE - _ZN40_INTERNAL_055ef217_4_k_cu_63955866_332984cuda3std3__45__cpo4cendE)
_ZN40_INTERNAL_055ef217_4_k_cu_63955866_332984cuda3std3__45__cpo4cendE:
	.zero		1
	.type		_ZN40_INTERNAL_055ef217_4_k_cu_63955866_332984cuda3std6ranges3__45__cpo4swapE,@object
	.size		_ZN40_INTERNAL_055ef217_4_k_cu_63955866_332984cuda3std6ranges3__45__cpo4swapE,(.L_8 - _ZN40_INTERNAL_055ef217_4_k_cu_63955866_332984cuda3std6ranges3__45__cpo4swapE)
_ZN40_INTERNAL_055ef217_4_k_cu_63955866_332984cuda3std6ranges3__45__cpo4swapE:
	.zero		1
.L_8:


//--------------------- .nv.constant0._ZN7cutlass13device_kernelINS_4gemm6kernel13GemmUniversalIN4cute5tupleIJiiiiEEENS1_10collective13CollectiveMmaINS1_34MainloopSm90TmaGmmaWarpSpecializedILi7ENS5_IJNS4_1CILi1EEENSA_ILi4EEESB_EEENS1_35KernelTmaWarpSpecializedCooperativeEEENS5_IJNSA_ILi128EEESG_NSA_ILi32EEEEEENS_10tfloat32_tENS5_IJlSB_lEEESJ_SK_NS4_8TiledMMAINS4_8MMA_AtomIJNS4_4SM904GMMA30MMA_64x128x8_F32TF32TF32_SS_TNILNSO_7ScaleInE1ELSQ_1EEEEEENS4_6LayoutINS5_IJNSA_ILi2EEESB_SB_EEENS5_IJSB_NSA_ILi0EEESW_EEEEENS5_IJNS4_10UnderscoreESZ_SZ_EEEEENS4_23SM90_TMA_LOAD_MULTICASTENS4_14ComposedLayoutINS4_7SwizzleILi3ELi4ELi3EEENS4_18smem_ptr_flag_bitsILi32EEENST_INS5_IJNSA_ILi8EEESH_EEENS5_IJSH_SB_EEEEEEEvNS4_8identityENS4_13SM90_TMA_LOADES1C_vS1D_EENS_8epilogue10collective6detail29Sm90TmaWarpSpecializedAdapterINS1H_15DefaultEpilogueISJ_SK_SK_NS1G_6thread17LinearCombinationISJ_Li1EffLNS1L_9ScaleType4KindE0ELNS_15FloatRoundStyleE2ESJ_EENS1_15EpilogueDefaultEEEEEvvEEEEvNT_6ParamsE --------------------------
	.section	.nv.constant0._ZN7cutlass13device_kernelINS_4gemm6kernel13GemmUniversalIN4cute5tupleIJiiiiEEENS1_10collective13CollectiveMmaINS1_34MainloopSm90TmaGmmaWarpSpecializedILi7ENS5_IJNS4_1CILi1EEENSA_ILi4EEESB_EEENS1_35KernelTmaWarpSpecializedCooperativeEEENS5_IJNSA_ILi128EEESG_NSA_ILi32EEEEEENS_10tfloat32_tENS5_IJlSB_lEEESJ_SK_NS4_8TiledMMAINS4_8MMA_AtomIJNS4_4SM904GMMA30MMA_64x128x8_F32TF32TF32_SS_TNILNSO_7ScaleInE1ELSQ_1EEEEEENS4_6LayoutINS5_IJNSA_ILi2EEESB_SB_EEENS5_IJSB_NSA_ILi0EEESW_EEEEENS5_IJNS4_10UnderscoreESZ_SZ_EEEEENS4_23SM90_TMA_LOAD_MULTICASTENS4_14ComposedLayoutINS4_7SwizzleILi3ELi4ELi3EEENS4_18smem_ptr_flag_bitsILi32EEENST_INS5_IJNSA_ILi8EEESH_EEENS5_IJSH_SB_EEEEEEEvNS4_8identityENS4_13SM90_TMA_LOADES1C_vS1D_EENS_8epilogue10collective6detail29Sm90TmaWarpSpecializedAdapterINS1H_15DefaultEpilogueISJ_SK_SK_NS1G_6thread17LinearCombinationISJ_Li1EffLNS1L_9ScaleType4KindE0ELNS_15FloatRoundStyleE2ESJ_EENS1_15EpilogueDefaultEEEEEvvEEEEvNT_6ParamsE,"a",@progbits
	.sectionflags	@""
	.align	4
.nv.constant0._ZN7cutlass13device_kernelINS_4gemm6kernel13GemmUniversalIN4cute5tupleIJiiiiEEENS1_10collective13CollectiveMmaINS1_34MainloopSm90TmaGmmaWarpSpecializedILi7ENS5_IJNS4_1CILi1EEENSA_ILi4EEESB_EEENS1_35KernelTmaWarpSpecializedCooperativeEEENS5_IJNSA_ILi128EEESG_NSA_ILi32EEEEEENS_10tfloat32_tENS5_IJlSB_lEEESJ_SK_NS4_8TiledMMAINS4_8MMA_AtomIJNS4_4SM904GMMA30MMA_64x128x8_F32TF32TF32_SS_TNILNSO_7ScaleInE1ELSQ_1EEEEEENS4_6LayoutINS5_IJNSA_ILi2EEESB_SB_EEENS5_IJSB_NSA_ILi0EEESW_EEEEENS5_IJNS4_10UnderscoreESZ_SZ_EEEEENS4_23SM90_TMA_LOAD_MULTICASTENS4_14ComposedLayoutINS4_7SwizzleILi3ELi4ELi3EEENS4_18smem_ptr_flag_bitsILi32EEENST_INS5_IJNSA_ILi8EEESH_EEENS5_IJSH_SB_EEEEEEEvNS4_8identityENS4_13SM90_TMA_LOADES1C_vS1D_EENS_8epilogue10collective6detail29Sm90TmaWarpSpecializedAdapterINS1H_15DefaultEpilogueISJ_SK_SK_NS1G_6thread17LinearCombinationISJ_Li1EffLNS1L_9ScaleType4KindE0ELNS_15FloatRoundStyleE2ESJ_EENS1_15EpilogueDefaultEEEEEvvEEEEvNT_6ParamsE:
	.zero		1664


//--------------------- SYMBOLS --------------------------

	.type		.nv.reservedSmem.offset0,@object
	.size		.nv.reservedSmem.offset0,0x4
	.type		__assertfail,@function
